	.target	sm_90a

	.elftype	@"ET_EXEC"


//--------------------- .note.nv.tkinfo           --------------------------
	.section	.note.nv.tkinfo,"",@"SHT_NOTE"
	.sectionflags	@"SHF_NOTE_NV_TKINFO"
	.tkinfo
        /*0018*/ 	.word	0x00000002
        /*0030*/ 	.string	""
        /*0030*/ 	.string	"ptxas"
        /*0030*/ 	.string	"Cuda compilation tools, release 13.0, V13.0.88"
        /*0030*/ 	.string	"Build cuda_13.0.r13.0/compiler.36424714_0"
        /*0030*/ 	.string	"-arch sm_90a -m 64 "



//--------------------- .note.nv.cuinfo           --------------------------
	.section	.note.nv.cuinfo,"",@"SHT_NOTE"
	.sectionflags	@"SHF_NOTE_NV_CUINFO"
        /*0018*/ 	.short	0x0002
        /*001a*/ 	.short	0x005a
        /*001c*/ 	.short	0x0082
	.zero		2


//--------------------- .nv.info                  --------------------------
	.section	.nv.info,"",@"SHT_CUDA_INFO"
	.align	4


	//----- nvinfo : EIATTR_REGCOUNT
	.align		4
        /*0000*/ 	.byte	0x04, 0x2f
        /*0002*/ 	.short	(.L_15 - .L_14)
	.align		4
.L_14:
        /*0004*/ 	.word	index@(_ZN7cutlass13device_kernelINS_4gemm6kernel13GemmUniversalIN4cute5tupleIJiiiiEEENS1_10collective13CollectiveMmaINS1_34MainloopSm90TmaGmmaWarpSpecializedILi14ENS5_IJNS4_1CILi1EEESB_SB_EEENS1_35KernelTmaWarpSpecializedCooperativeEEENS5_IJNSA_ILi384EEENSA_ILi128EEENSA_ILi16EEEEEENS_6half_tENS5_IJlSB_lEEESJ_SK_NS4_8TiledMMAINS4_8MMA_AtomIJNS4_4SM904GMMA26MMA_64x128x16_F32F16F16_SSILNSO_5MajorE0ELSQ_0ELNSO_7ScaleInE1ELSR_1EEEEEENS4_6LayoutINS5_IJNSA_ILi2EEESB_SB_EEENS5_IJSB_NSA_ILi0EEESX_EEEEENS5_IJNS4_10UnderscoreES10_S10_EEEEENS4_13SM90_TMA_LOADENS4_14ComposedLayoutINS4_7SwizzleILi1ELi4ELi3EEENS4_18smem_ptr_flag_bitsILi16EEENSU_INS5_IJNSA_ILi8EEESH_EEENS5_IJSH_SB_EEEEEEEvNS4_8identityES13_S1D_vS1E_EENS_8epilogue10collective6detail29Sm90TmaWarpSpecializedAdapterINS1H_15DefaultEpilogueISJ_SK_SK_NS1G_6thread17LinearCombinationISJ_Li1EffLNS1L_9ScaleType4KindE0ELNS_15FloatRoundStyleE2ESJ_EENS1_15EpilogueDefaultEEEEEvvEEEEvNT_6ParamsE)
        /*0008*/ 	.word	0x000000a8


	//----- nvinfo : EIATTR_FRAME_SIZE
	.align		4
.L_15:
        /*000c*/ 	.byte	0x04, 0x11
        /*000e*/ 	.short	(.L_17 - .L_16)
	.align		4
.L_16:
        /*0010*/ 	.word	index@(_ZN7cutlass13device_kernelINS_4gemm6kernel13GemmUniversalIN4cute5tupleIJiiiiEEENS1_10collective13CollectiveMmaINS1_34MainloopSm90TmaGmmaWarpSpecializedILi14ENS5_IJNS4_1CILi1EEESB_SB_EEENS1_35KernelTmaWarpSpecializedCooperativeEEENS5_IJNSA_ILi384EEENSA_ILi128EEENSA_ILi16EEEEEENS_6half_tENS5_IJlSB_lEEESJ_SK_NS4_8TiledMMAINS4_8MMA_AtomIJNS4_4SM904GMMA26MMA_64x128x16_F32F16F16_SSILNSO_5MajorE0ELSQ_0ELNSO_7ScaleInE1ELSR_1EEEEEENS4_6LayoutINS5_IJNSA_ILi2EEESB_SB_EEENS5_IJSB_NSA_ILi0EEESX_EEEEENS5_IJNS4_10UnderscoreES10_S10_EEEEENS4_13SM90_TMA_LOADENS4_14ComposedLayoutINS4_7SwizzleILi1ELi4ELi3EEENS4_18smem_ptr_flag_bitsILi16EEENSU_INS5_IJNSA_ILi8EEESH_EEENS5_IJSH_SB_EEEEEEEvNS4_8identityES13_S1D_vS1E_EENS_8epilogue10collective6detail29Sm90TmaWarpSpecializedAdapterINS1H_15DefaultEpilogueISJ_SK_SK_NS1G_6thread17LinearCombinationISJ_Li1EffLNS1L_9ScaleType4KindE0ELNS_15FloatRoundStyleE2ESJ_EENS1_15EpilogueDefaultEEEEEvvEEEEvNT_6ParamsE)
        /*0014*/ 	.word	0x00000000


	//----- nvinfo : EIATTR_MIN_STACK_SIZE
	.align		4
.L_17:
        /*0018*/ 	.byte	0x04, 0x12
        /*001a*/ 	.short	(.L_19 - .L_18)
	.align		4
.L_18:
        /*001c*/ 	.word	index@(_ZN7cutlass13device_kernelINS_4gemm6kernel13GemmUniversalIN4cute5tupleIJiiiiEEENS1_10collective13CollectiveMmaINS1_34MainloopSm90TmaGmmaWarpSpecializedILi14ENS5_IJNS4_1CILi1EEESB_SB_EEENS1_35KernelTmaWarpSpecializedCooperativeEEENS5_IJNSA_ILi384EEENSA_ILi128EEENSA_ILi16EEEEEENS_6half_tENS5_IJlSB_lEEESJ_SK_NS4_8TiledMMAINS4_8MMA_AtomIJNS4_4SM904GMMA26MMA_64x128x16_F32F16F16_SSILNSO_5MajorE0ELSQ_0ELNSO_7ScaleInE1ELSR_1EEEEEENS4_6LayoutINS5_IJNSA_ILi2EEESB_SB_EEENS5_IJSB_NSA_ILi0EEESX_EEEEENS5_IJNS4_10UnderscoreES10_S10_EEEEENS4_13SM90_TMA_LOADENS4_14ComposedLayoutINS4_7SwizzleILi1ELi4ELi3EEENS4_18smem_ptr_flag_bitsILi16EEENSU_INS5_IJNSA_ILi8EEESH_EEENS5_IJSH_SB_EEEEEEEvNS4_8identityES13_S1D_vS1E_EENS_8epilogue10collective6detail29Sm90TmaWarpSpecializedAdapterINS1H_15DefaultEpilogueISJ_SK_SK_NS1G_6thread17LinearCombinationISJ_Li1EffLNS1L_9ScaleType4KindE0ELNS_15FloatRoundStyleE2ESJ_EENS1_15EpilogueDefaultEEEEEvvEEEEvNT_6ParamsE)
        /*0020*/ 	.word	0x00000000
.L_19:


//--------------------- .nv.compat                --------------------------
	.section	.nv.compat,"",@"SHT_CUDA_COMPAT_INFO"
	.align	4
        /*0000*/ 	.byte	0x02, 0x09, 0x01, 0x00, 0x02, 0x02, 0x04, 0x00, 0x02, 0x05, 0x05, 0x00, 0x03, 0x07, 0x01, 0x01
        /*0010*/ 	.byte	0x02, 0x03, 0x01, 0x00, 0x02, 0x06, 0x01, 0x00, 0x04, 0x0b, 0x08, 0x00, 0x00, 0x00, 0x00, 0x00
        /*0020*/ 	.byte	0x00, 0x00, 0x00, 0x00


//--------------------- .nv.info._ZN7cutlass13device_kernelINS_4gemm6kernel13GemmUniversalIN4cute5tupleIJiiiiEEENS1_10collective13CollectiveMmaINS1_34MainloopSm90TmaGmmaWarpSpecializedILi14ENS5_IJNS4_1CILi1EEESB_SB_EEENS1_35KernelTmaWarpSpecializedCooperativeEEENS5_IJNSA_ILi384EEENSA_ILi128EEENSA_ILi16EEEEEENS_6half_tENS5_IJlSB_lEEESJ_SK_NS4_8TiledMMAINS4_8MMA_AtomIJNS4_4SM904GMMA26MMA_64x128x16_F32F16F16_SSILNSO_5MajorE0ELSQ_0ELNSO_7ScaleInE1ELSR_1EEEEEENS4_6LayoutINS5_IJNSA_ILi2EEESB_SB_EEENS5_IJSB_NSA_ILi0EEESX_EEEEENS5_IJNS4_10UnderscoreES10_S10_EEEEENS4_13SM90_TMA_LOADENS4_14ComposedLayoutINS4_7SwizzleILi1ELi4ELi3EEENS4_18smem_ptr_flag_bitsILi16EEENSU_INS5_IJNSA_ILi8EEESH_EEENS5_IJSH_SB_EEEEEEEvNS4_8identityES13_S1D_vS1E_EENS_8epilogue10collective6detail29Sm90TmaWarpSpecializedAdapterINS1H_15DefaultEpilogueISJ_SK_SK_NS1G_6thread17LinearCombinationISJ_Li1EffLNS1L_9ScaleType4KindE0ELNS_15FloatRoundStyleE2ESJ_EENS1_15EpilogueDefaultEEEEEvvEEEEvNT_6ParamsE --------------------------
	.section	.nv.info._ZN7cutlass13device_kernelINS_4gemm6kernel13GemmUniversalIN4cute5tupleIJiiiiEEENS1_10collective13CollectiveMmaINS1_34MainloopSm90TmaGmmaWarpSpecializedILi14ENS5_IJNS4_1CILi1EEESB_SB_EEENS1_35KernelTmaWarpSpecializedCooperativeEEENS5_IJNSA_ILi384EEENSA_ILi128EEENSA_ILi16EEEEEENS_6half_tENS5_IJlSB_lEEESJ_SK_NS4_8TiledMMAINS4_8MMA_AtomIJNS4_4SM904GMMA26MMA_64x128x16_F32F16F16_SSILNSO_5MajorE0ELSQ_0ELNSO_7ScaleInE1ELSR_1EEEEEENS4_6LayoutINS5_IJNSA_ILi2EEESB_SB_EEENS5_IJSB_NSA_ILi0EEESX_EEEEENS5_IJNS4_10UnderscoreES10_S10_EEEEENS4_13SM90_TMA_LOADENS4_14ComposedLayoutINS4_7SwizzleILi1ELi4ELi3EEENS4_18smem_ptr_flag_bitsILi16EEENSU_INS5_IJNSA_ILi8EEESH_EEENS5_IJSH_SB_EEEEEEEvNS4_8identityES13_S1D_vS1E_EENS_8epilogue10collective6detail29Sm90TmaWarpSpecializedAdapterINS1H_15DefaultEpilogueISJ_SK_SK_NS1G_6thread17LinearCombinationISJ_Li1EffLNS1L_9ScaleType4KindE0ELNS_15FloatRoundStyleE2ESJ_EENS1_15EpilogueDefaultEEEEEvvEEEEvNT_6ParamsE,"",@"SHT_CUDA_INFO"
	.sectionflags	@""
	.align	4


	//----- nvinfo : EIATTR_CUDA_API_VERSION
	.align		4
        /*0000*/ 	.byte	0x04, 0x37
        /*0002*/ 	.short	(.L_21 - .L_20)
.L_20:
        /*0004*/ 	.word	0x00000082


	//----- nvinfo : EIATTR_KPARAM_INFO
	.align		4
.L_21:
        /*0008*/ 	.byte	0x04, 0x17
        /*000a*/ 	.short	(.L_23 - .L_22)
.L_22:
        /*000c*/ 	.word	0x00000000
        /*0010*/ 	.short	0x0000
        /*0012*/ 	.short	0x0070
        /*0014*/ 	.byte	0x00, 0xf0, 0x01, 0x10


	//----- nvinfo : EIATTR_SPARSE_MMA_MASK
	.align		4
.L_23:
        /*0018*/ 	.byte	0x03, 0x50
        /*001a*/ 	.short	0x0000


	//----- nvinfo : EIATTR_MAXREG_COUNT
	.align		4
        /*001c*/ 	.byte	0x03, 0x1b
        /*001e*/ 	.short	0x00a8


	//----- nvinfo : EIATTR_NUM_BARRIERS
	.align		4
        /*0020*/ 	.byte	0x02, 0x4c
        /*0022*/ 	.byte	0x01
	.zero		1


	//----- nvinfo : EIATTR_EXTERNS
	.align		4
        /*0024*/ 	.byte	0x04, 0x0f
        /*0026*/ 	.short	(.L_25 - .L_24)


	//   ....[0]....
	.align		4
.L_24:
        /*0028*/ 	.word	index@(__assertfail)


	//----- nvinfo : EIATTR_MERCURY_ISA_VERSION
	.align		4
.L_25:
        /*002c*/ 	.byte	0x03, 0x5f
        /*002e*/ 	.short	0x0101


	//----- nvinfo : EIATTR_INT_WARP_WIDE_INSTR_OFFSETS
	.align		4
        /*0030*/ 	.byte	0x04, 0x31
        /*0032*/ 	.short	(.L_27 - .L_26)


	//   ....[0]....
.L_26:
        /*0034*/ 	.word	0x00000660


	//   ....[1]....
        /*0038*/ 	.word	0x00000670


	//   ....[2]....
        /*003c*/ 	.word	0x00000700


	//----- nvinfo : EIATTR_COOP_GROUP_MASK_REGIDS
	.align		4
.L_27:
        /*0040*/ 	.byte	0x04, 0x29
        /*0042*/ 	.short	(.L_29 - .L_28)


	//   ....[0]....
.L_28:
        /*0044*/ 	.word	0xffffffff


	//   ....[1]....
        /*0048*/ 	.word	0xffffffff


	//   ....[2]....
        /*004c*/ 	.word	0xffffffff


	//   ....[3]....
        /*0050*/ 	.word	0xffffffff


	//   ....[4]....
        /*0054*/ 	.word	0xffffffff


	//----- nvinfo : EIATTR_COOP_GROUP_INSTR_OFFSETS
	.align		4
.L_29:
        /*0058*/ 	.byte	0x04, 0x28
        /*005a*/ 	.short	(.L_31 - .L_30)


	//   ....[0]....
.L_30:
        /*005c*/ 	.word	0x00000060


	//   ....[1]....
        /*0060*/ 	.word	0x00000070


	//   ....[2]....
        /*0064*/ 	.word	0x00000190


	//   ....[3]....
        /*0068*/ 	.word	0x00000510


	//   ....[4]....
        /*006c*/ 	.word	0x00001280


	//----- nvinfo : EIATTR_REG_RECONFIG
	.align		4
.L_31:
        /*0070*/ 	.byte	0x01, 0x54
	.zero		2


	//----- nvinfo : EIATTR_SYSCALL_OFFSETS
	.align		4
        /*0074*/ 	.byte	0x04, 0x46
        /*0076*/ 	.short	(.L_33 - .L_32)


	//   ....[0]....
.L_32:
        /*0078*/ 	.word	0x00001440


	//----- nvinfo : EIATTR_MBARRIER_INSTR_OFFSETS
	.align		4
.L_33:
        /*007c*/ 	.byte	0x04, 0x39
        /*007e*/ 	.short	(.L_35 - .L_34)


	//   ....[0]....
.L_34:
        /*0080*/ 	.word	0x00000330
        /*0084*/ 	.word	0x000000ff
        /*0088*/ 	.word	0x00000000
        /*008c*/ 	.short	0x0100
        /*008e*/ 	.byte	0x08
	.zero		1


	//   ....[1]....
        /*0090*/ 	.word	0x00000340
        /*0094*/ 	.word	0x000000ff
        /*0098*/ 	.word	0x00000070
        /*009c*/ 	.short	0x0100
        /*009e*/ 	.byte	0x08
	.zero		1


	//   ....[2]....
        /*00a0*/ 	.word	0x00000350
        /*00a4*/ 	.word	0x000000ff
        /*00a8*/ 	.word	0x00000008
        /*00ac*/ 	.short	0x0100
        /*00ae*/ 	.byte	0x08
	.zero		1


	//   ....[3]....
        /*00b0*/ 	.word	0x00000360
        /*00b4*/ 	.word	0x000000ff
        /*00b8*/ 	.word	0x00000078
        /*00bc*/ 	.short	0x0100
        /*00be*/ 	.byte	0x08
	.zero		1


	//   ....[4]....
        /*00c0*/ 	.word	0x00000370
        /*00c4*/ 	.word	0x000000ff
        /*00c8*/ 	.word	0x00000010
        /*00cc*/ 	.short	0x0100
        /*00ce*/ 	.byte	0x08
	.zero		1


	//   ....[5]....
        /*00d0*/ 	.word	0x00000380
        /*00d4*/ 	.word	0x000000ff
        /*00d8*/ 	.word	0x00000080
        /*00dc*/ 	.short	0x0100
        /*00de*/ 	.byte	0x08
	.zero		1


	//   ....[6]....
        /*00e0*/ 	.word	0x00000390
        /*00e4*/ 	.word	0x000000ff
        /*00e8*/ 	.word	0x00000018
        /*00ec*/ 	.short	0x0100
        /*00ee*/ 	.byte	0x08
	.zero		1


	//   ....[7]....
        /*00f0*/ 	.word	0x000003a0
        /*00f4*/ 	.word	0x000000ff
        /*00f8*/ 	.word	0x00000088
        /*00fc*/ 	.short	0x0100
        /*00fe*/ 	.byte	0x08
	.zero		1


	//   ....[8]....
        /*0100*/ 	.word	0x000003b0
        /*0104*/ 	.word	0x000000ff
        /*0108*/ 	.word	0x00000020
        /*010c*/ 	.short	0x0100
        /*010e*/ 	.byte	0x08
	.zero		1


	//   ....[9]....
        /*0110*/ 	.word	0x000003c0
        /*0114*/ 	.word	0x000000ff
        /*0118*/ 	.word	0x00000090
        /*011c*/ 	.short	0x0100
        /*011e*/ 	.byte	0x08
	.zero		1


	//   ....[10]....
        /*0120*/ 	.word	0x000003d0
        /*0124*/ 	.word	0x000000ff
        /*0128*/ 	.word	0x00000028
        /*012c*/ 	.short	0x0100
        /*012e*/ 	.byte	0x08
	.zero		1


	//   ....[11]....
        /*0130*/ 	.word	0x000003e0
        /*0134*/ 	.word	0x000000ff
        /*0138*/ 	.word	0x00000098
        /*013c*/ 	.short	0x0100
        /*013e*/ 	.byte	0x08
	.zero		1


	//   ....[12]....
        /*0140*/ 	.word	0x000003f0
        /*0144*/ 	.word	0x000000ff
        /*0148*/ 	.word	0x00000030
        /*014c*/ 	.short	0x0100
        /*014e*/ 	.byte	0x08
	.zero		1


	//   ....[13]....
        /*0150*/ 	.word	0x00000400
        /*0154*/ 	.word	0x000000ff
        /*0158*/ 	.word	0x000000a0
        /*015c*/ 	.short	0x0100
        /*015e*/ 	.byte	0x08
	.zero		1


	//   ....[14]....
        /*0160*/ 	.word	0x00000410
        /*0164*/ 	.word	0x000000ff
        /*0168*/ 	.word	0x00000038
        /*016c*/ 	.short	0x0100
        /*016e*/ 	.byte	0x08
	.zero		1


	//   ....[15]....
        /*0170*/ 	.word	0x00000420
        /*0174*/ 	.word	0x000000ff
        /*0178*/ 	.word	0x000000a8
        /*017c*/ 	.short	0x0100
        /*017e*/ 	.byte	0x08
	.zero		1


	//   ....[16]....
        /*0180*/ 	.word	0x00000430
        /*0184*/ 	.word	0x000000ff
        /*0188*/ 	.word	0x00000040
        /*018c*/ 	.short	0x0100
        /*018e*/ 	.byte	0x08
	.zero		1


	//   ....[17]....
        /*0190*/ 	.word	0x00000440
        /*0194*/ 	.word	0x000000ff
        /*0198*/ 	.word	0x000000b0
        /*019c*/ 	.short	0x0100
        /*019e*/ 	.byte	0x08
	.zero		1


	//   ....[18]....
        /*01a0*/ 	.word	0x00000450
        /*01a4*/ 	.word	0x000000ff
        /*01a8*/ 	.word	0x00000048
        /*01ac*/ 	.short	0x0100
        /*01ae*/ 	.byte	0x08
	.zero		1


	//   ....[19]....
        /*01b0*/ 	.word	0x00000460
        /*01b4*/ 	.word	0x000000ff
        /*01b8*/ 	.word	0x000000b8
        /*01bc*/ 	.short	0x0100
        /*01be*/ 	.byte	0x08
	.zero		1


	//   ....[20]....
        /*01c0*/ 	.word	0x00000470
        /*01c4*/ 	.word	0x000000ff
        /*01c8*/ 	.word	0x00000050
        /*01cc*/ 	.short	0x0100
        /*01ce*/ 	.byte	0x08
	.zero		1


	//   ....[21]....
        /*01d0*/ 	.word	0x00000480
        /*01d4*/ 	.word	0x000000ff
        /*01d8*/ 	.word	0x000000c0
        /*01dc*/ 	.short	0x0100
        /*01de*/ 	.byte	0x08
	.zero		1


	//   ....[22]....
        /*01e0*/ 	.word	0x00000490
        /*01e4*/ 	.word	0x000000ff
        /*01e8*/ 	.word	0x00000058
        /*01ec*/ 	.short	0x0100
        /*01ee*/ 	.byte	0x08
	.zero		1


	//   ....[23]....
        /*01f0*/ 	.word	0x000004a0
        /*01f4*/ 	.word	0x000000ff
        /*01f8*/ 	.word	0x000000c8
        /*01fc*/ 	.short	0x0100
        /*01fe*/ 	.byte	0x08
	.zero		1


	//   ....[24]....
        /*0200*/ 	.word	0x000004b0
        /*0204*/ 	.word	0x000000ff
        /*0208*/ 	.word	0x00000060
        /*020c*/ 	.short	0x0100
        /*020e*/ 	.byte	0x08
	.zero		1


	//   ....[25]....
        /*0210*/ 	.word	0x000004c0
        /*0214*/ 	.word	0x000000ff
        /*0218*/ 	.word	0x000000d0
        /*021c*/ 	.short	0x0100
        /*021e*/ 	.byte	0x08
	.zero		1


	//   ....[26]....
        /*0220*/ 	.word	0x000004d0
        /*0224*/ 	.word	0x000000ff
        /*0228*/ 	.word	0x00000068
        /*022c*/ 	.short	0x0100
        /*022e*/ 	.byte	0x08
	.zero		1


	//   ....[27]....
        /*0230*/ 	.word	0x000004e0
        /*0234*/ 	.word	0x000000ff
        /*0238*/ 	.word	0x000000d8
        /*023c*/ 	.short	0x0100
        /*023e*/ 	.byte	0x08
	.zero		1


	//   ....[28]....
        /*0240*/ 	.word	0x00000780
        /*0244*/ 	.word	0x000000ff
        /*0248*/ 	.word	0x000000f0
        /*024c*/ 	.short	0x0100
        /*024e*/ 	.byte	0x10
	.zero		1


	//   ....[29]....
        /*0250*/ 	.word	0x000007f0
        /*0254*/ 	.word	0x000000ff
        /*0258*/ 	.word	0x000000f8
        /*025c*/ 	.short	0x0100
        /*025e*/ 	.byte	0x10
	.zero		1


	//   ....[30]....
        /*0260*/ 	.word	0x000014e0
        /*0264*/ 	.word	0x00000003
        /*0268*/ 	.word	0x00000000
        /*026c*/ 	.short	0x010a
        /*026e*/ 	.byte	0x3f
	.zero		1


	//   ....[31]....
        /*0270*/ 	.word	0x00001520
        /*0274*/ 	.word	0x00000003
        /*0278*/ 	.word	0x00000000
        /*027c*/ 	.short	0x010a
        /*027e*/ 	.byte	0x3f
	.zero		1


	//   ....[32]....
        /*0280*/ 	.word	0x000017e0
        /*0284*/ 	.word	0x000000ff
        /*0288*/ 	.word	0x00000000
        /*028c*/ 	.short	0x010a
        /*028e*/ 	.byte	0x04
	.zero		1


	//   ....[33]....
        /*0290*/ 	.word	0x00001820
        /*0294*/ 	.word	0x000000ff
        /*0298*/ 	.word	0x00000000
        /*029c*/ 	.short	0x010a
        /*029e*/ 	.byte	0x04
	.zero		1


	//   ....[34]....
        /*02a0*/ 	.word	0x000019d0
        /*02a4*/ 	.word	0x000000ff
        /*02a8*/ 	.word	0x00000000
        /*02ac*/ 	.short	0x0101
        /*02ae*/ 	.byte	0x04
	.zero		1


	//   ....[35]....
        /*02b0*/ 	.word	0x00001ba0
        /*02b4*/ 	.word	0x00000000
        /*02b8*/ 	.word	0x00000000
        /*02bc*/ 	.short	0x0101
        /*02be*/ 	.byte	0x3f
	.zero		1


	//   ....[36]....
        /*02c0*/ 	.word	0x0000e1c0
        /*02c4*/ 	.word	0x0000000d
        /*02c8*/ 	.word	0x00000070
        /*02cc*/ 	.short	0x010a
        /*02ce*/ 	.byte	0x3f
	.zero		1


	//   ....[37]....
        /*02d0*/ 	.word	0x0000e560
        /*02d4*/ 	.word	0x00000004
        /*02d8*/ 	.word	0x000000f8
        /*02dc*/ 	.short	0x0101
        /*02de*/ 	.byte	0x3f
	.zero		1


	//   ....[38]....
        /*02e0*/ 	.word	0x0000ecf0
        /*02e4*/ 	.word	0x00000007
        /*02e8*/ 	.word	0x00000000
        /*02ec*/ 	.short	0x010a
        /*02ee*/ 	.byte	0x3f
	.zero		1


	//   ....[39]....
        /*02f0*/ 	.word	0x0000ed70
        /*02f4*/ 	.word	0x00000009
        /*02f8*/ 	.word	0x00000000
        /*02fc*/ 	.short	0x010a
        /*02fe*/ 	.byte	0x3f
	.zero		1


	//   ....[40]....
        /*0300*/ 	.word	0x0000ee00
        /*0304*/ 	.word	0x00000006
        /*0308*/ 	.word	0x00000000
        /*030c*/ 	.short	0x010a
        /*030e*/ 	.byte	0x3f
	.zero		1


	//   ....[41]....
        /*0310*/ 	.word	0x0000ee90
        /*0314*/ 	.word	0x00000009
        /*0318*/ 	.word	0x00000000
        /*031c*/ 	.short	0x010a
        /*031e*/ 	.byte	0x3f
	.zero		1


	//   ....[42]....
        /*0320*/ 	.word	0x0000ef20
        /*0324*/ 	.word	0x00000006
        /*0328*/ 	.word	0x00000000
        /*032c*/ 	.short	0x010a
        /*032e*/ 	.byte	0x3f
	.zero		1


	//   ....[43]....
        /*0330*/ 	.word	0x0000efb0
        /*0334*/ 	.word	0x00000009
        /*0338*/ 	.word	0x00000000
        /*033c*/ 	.short	0x010a
        /*033e*/ 	.byte	0x3f
	.zero		1


	//   ....[44]....
        /*0340*/ 	.word	0x0000f040
        /*0344*/ 	.word	0x00000006
        /*0348*/ 	.word	0x00000000
        /*034c*/ 	.short	0x010a
        /*034e*/ 	.byte	0x3f
	.zero		1


	//   ....[45]....
        /*0350*/ 	.word	0x0000f0d0
        /*0354*/ 	.word	0x00000009
        /*0358*/ 	.word	0x00000000
        /*035c*/ 	.short	0x010a
        /*035e*/ 	.byte	0x3f
	.zero		1


	//   ....[46]....
        /*0360*/ 	.word	0x0000f160
        /*0364*/ 	.word	0x00000006
        /*0368*/ 	.word	0x00000000
        /*036c*/ 	.short	0x010a
        /*036e*/ 	.byte	0x3f
	.zero		1


	//   ....[47]....
        /*0370*/ 	.word	0x0000f1f0
        /*0374*/ 	.word	0x00000009
        /*0378*/ 	.word	0x00000000
        /*037c*/ 	.short	0x010a
        /*037e*/ 	.byte	0x3f
	.zero		1


	//   ....[48]....
        /*0380*/ 	.word	0x0000f280
        /*0384*/ 	.word	0x00000006
        /*0388*/ 	.word	0x00000000
        /*038c*/ 	.short	0x010a
        /*038e*/ 	.byte	0x3f
	.zero		1


	//   ....[49]....
        /*0390*/ 	.word	0x0000f310
        /*0394*/ 	.word	0x00000009
        /*0398*/ 	.word	0x00000000
        /*039c*/ 	.short	0x010a
        /*039e*/ 	.byte	0x3f
	.zero		1


	//   ....[50]....
        /*03a0*/ 	.word	0x0000f3a0
        /*03a4*/ 	.word	0x00000006
        /*03a8*/ 	.word	0x00000000
        /*03ac*/ 	.short	0x010a
        /*03ae*/ 	.byte	0x3f
	.zero		1


	//   ....[51]....
        /*03b0*/ 	.word	0x0000f430
        /*03b4*/ 	.word	0x00000003
        /*03b8*/ 	.word	0x00000000
        /*03bc*/ 	.short	0x010a
        /*03be*/ 	.byte	0x3f
	.zero		1


	//   ....[52]....
        /*03c0*/ 	.word	0x0000f490
        /*03c4*/ 	.word	0x00000003
        /*03c8*/ 	.word	0x00000000
        /*03cc*/ 	.short	0x010a
        /*03ce*/ 	.byte	0x3f
	.zero		1


	//   ....[53]....
        /*03d0*/ 	.word	0x0000f4f0
        /*03d4*/ 	.word	0x00000005
        /*03d8*/ 	.word	0x00000000
        /*03dc*/ 	.short	0x010a
        /*03de*/ 	.byte	0x3f
	.zero		1


	//   ....[54]....
        /*03e0*/ 	.word	0x0000f5c0
        /*03e4*/ 	.word	0x0000000d
        /*03e8*/ 	.word	0x00000070
        /*03ec*/ 	.short	0x010a
        /*03ee*/ 	.byte	0x3f
	.zero		1


	//   ....[55]....
        /*03f0*/ 	.word	0x0000f690
        /*03f4*/ 	.word	0x00000007
        /*03f8*/ 	.word	0x00000000
        /*03fc*/ 	.short	0x010a
        /*03fe*/ 	.byte	0x3f
	.zero		1


	//   ....[56]....
        /*0400*/ 	.word	0x0000f6e0
        /*0404*/ 	.word	0x00000009
        /*0408*/ 	.word	0x00000000
        /*040c*/ 	.short	0x010a
        /*040e*/ 	.byte	0x3f
	.zero		1


	//   ....[57]....
        /*0410*/ 	.word	0x0000f730
        /*0414*/ 	.word	0x00000006
        /*0418*/ 	.word	0x00000000
        /*041c*/ 	.short	0x010a
        /*041e*/ 	.byte	0x3f
	.zero		1


	//   ....[58]....
        /*0420*/ 	.word	0x0000f780
        /*0424*/ 	.word	0x00000009
        /*0428*/ 	.word	0x00000000
        /*042c*/ 	.short	0x010a
        /*042e*/ 	.byte	0x3f
	.zero		1


	//   ....[59]....
        /*0430*/ 	.word	0x0000f7d0
        /*0434*/ 	.word	0x00000006
        /*0438*/ 	.word	0x00000000
        /*043c*/ 	.short	0x010a
        /*043e*/ 	.byte	0x3f
	.zero		1


	//   ....[60]....
        /*0440*/ 	.word	0x0000f820
        /*0444*/ 	.word	0x00000009
        /*0448*/ 	.word	0x00000000
        /*044c*/ 	.short	0x010a
        /*044e*/ 	.byte	0x3f
	.zero		1


	//   ....[61]....
        /*0450*/ 	.word	0x0000f870
        /*0454*/ 	.word	0x00000006
        /*0458*/ 	.word	0x00000000
        /*045c*/ 	.short	0x010a
        /*045e*/ 	.byte	0x3f
	.zero		1


	//   ....[62]....
        /*0460*/ 	.word	0x0000f8c0
        /*0464*/ 	.word	0x00000009
        /*0468*/ 	.word	0x00000000
        /*046c*/ 	.short	0x010a
        /*046e*/ 	.byte	0x3f
	.zero		1


	//   ....[63]....
        /*0470*/ 	.word	0x0000f910
        /*0474*/ 	.word	0x00000006
        /*0478*/ 	.word	0x00000000
        /*047c*/ 	.short	0x010a
        /*047e*/ 	.byte	0x3f
	.zero		1


	//   ....[64]....
        /*0480*/ 	.word	0x0000f960
        /*0484*/ 	.word	0x00000009
        /*0488*/ 	.word	0x00000000
        /*048c*/ 	.short	0x010a
        /*048e*/ 	.byte	0x3f
	.zero		1


	//   ....[65]....
        /*0490*/ 	.word	0x0000f9b0
        /*0494*/ 	.word	0x00000006
        /*0498*/ 	.word	0x00000000
        /*049c*/ 	.short	0x010a
        /*049e*/ 	.byte	0x3f
	.zero		1


	//   ....[66]....
        /*04a0*/ 	.word	0x0000fa00
        /*04a4*/ 	.word	0x00000009
        /*04a8*/ 	.word	0x00000000
        /*04ac*/ 	.short	0x010a
        /*04ae*/ 	.byte	0x3f
	.zero		1


	//   ....[67]....
        /*04b0*/ 	.word	0x0000fa50
        /*04b4*/ 	.word	0x00000006
        /*04b8*/ 	.word	0x00000000
        /*04bc*/ 	.short	0x010a
        /*04be*/ 	.byte	0x3f
	.zero		1


	//----- nvinfo : EIATTR_NUM_MBARRIERS
	.align		4
.L_35:
        /*04c0*/ 	.byte	0x03, 0x38
        /*04c2*/ 	.short	0x001e


	//----- nvinfo : EIATTR_EXIT_INSTR_OFFSETS
	.align		4
        /*04c4*/ 	.byte	0x04, 0x1c
        /*04c6*/ 	.short	(.L_37 - .L_36)


	//   ....[0]....
.L_36:
        /*04c8*/ 	.word	0x00000850


	//   ....[1]....
        /*04cc*/ 	.word	0x000011c0


	//   ....[2]....
        /*04d0*/ 	.word	0x0000d770


	//   ....[3]....
        /*04d4*/ 	.word	0x0000de60


	//   ....[4]....
        /*04d8*/ 	.word	0x0000f480


	//----- nvinfo : EIATTR_MAX_THREADS
	.align		4
.L_37:
        /*04dc*/ 	.byte	0x04, 0x05
        /*04de*/ 	.short	(.L_39 - .L_38)
.L_38:
        /*04e0*/ 	.word	0x00000180
        /*04e4*/ 	.word	0x00000001
        /*04e8*/ 	.word	0x00000001


	//----- nvinfo : EIATTR_CRS_STACK_SIZE
	.align		4
.L_39:
        /*04ec*/ 	.byte	0x04, 0x1e
        /*04ee*/ 	.short	(.L_41 - .L_40)
.L_40:
        /*04f0*/ 	.word	0x00000000


	//----- nvinfo : EIATTR_CBANK_PARAM_SIZE
	.align		4
.L_41:
        /*04f4*/ 	.byte	0x03, 0x19
        /*04f6*/ 	.short	0x0470


	//----- nvinfo : EIATTR_PARAM_CBANK
	.align		4
        /*04f8*/ 	.byte	0x04, 0x0a
        /*04fa*/ 	.short	(.L_43 - .L_42)
	.align		4
.L_42:
        /*04fc*/ 	.word	index@(.nv.constant0._ZN7cutlass13device_kernelINS_4gemm6kernel13GemmUniversalIN4cute5tupleIJiiiiEEENS1_10collective13CollectiveMmaINS1_34MainloopSm90TmaGmmaWarpSpecializedILi14ENS5_IJNS4_1CILi1EEESB_SB_EEENS1_35KernelTmaWarpSpecializedCooperativeEEENS5_IJNSA_ILi384EEENSA_ILi128EEENSA_ILi16EEEEEENS_6half_tENS5_IJlSB_lEEESJ_SK_NS4_8TiledMMAINS4_8MMA_AtomIJNS4_4SM904GMMA26MMA_64x128x16_F32F16F16_SSILNSO_5MajorE0ELSQ_0ELNSO_7ScaleInE1ELSR_1EEEEEENS4_6LayoutINS5_IJNSA_ILi2EEESB_SB_EEENS5_IJSB_NSA_ILi0EEESX_EEEEENS5_IJNS4_10UnderscoreES10_S10_EEEEENS4_13SM90_TMA_LOADENS4_14ComposedLayoutINS4_7SwizzleILi1ELi4ELi3EEENS4_18smem_ptr_flag_bitsILi16EEENSU_INS5_IJNSA_ILi8EEESH_EEENS5_IJSH_SB_EEEEEEEvNS4_8identityES13_S1D_vS1E_EENS_8epilogue10collective6detail29Sm90TmaWarpSpecializedAdapterINS1H_15DefaultEpilogueISJ_SK_SK_NS1G_6thread17LinearCombinationISJ_Li1EffLNS1L_9ScaleType4KindE0ELNS_15FloatRoundStyleE2ESJ_EENS1_15EpilogueDefaultEEEEEvvEEEEvNT_6ParamsE)
        /*0500*/ 	.short	0x0210
        /*0502*/ 	.short	0x0470


	//----- nvinfo : EIATTR_SW_WAR
	.align		4
.L_43:
        /*0504*/ 	.byte	0x04, 0x36
        /*0506*/ 	.short	(.L_45 - .L_44)
.L_44:
        /*0508*/ 	.word	0x00000008
.L_45:


//--------------------- .nv.callgraph             --------------------------
	.section	.nv.callgraph,"",@"SHT_CUDA_CALLGRAPH"
	.align	4
	.sectionentsize	8
	.align		4
        /*0000*/ 	.word	0x00000000
	.align		4
        /*0004*/ 	.word	0xffffffff
	.align		4
        /*0008*/ 	.word	index@(_ZN7cutlass13device_kernelINS_4gemm6kernel13GemmUniversalIN4cute5tupleIJiiiiEEENS1_10collective13CollectiveMmaINS1_34MainloopSm90TmaGmmaWarpSpecializedILi14ENS5_IJNS4_1CILi1EEESB_SB_EEENS1_35KernelTmaWarpSpecializedCooperativeEEENS5_IJNSA_ILi384EEENSA_ILi128EEENSA_ILi16EEEEEENS_6half_tENS5_IJlSB_lEEESJ_SK_NS4_8TiledMMAINS4_8MMA_AtomIJNS4_4SM904GMMA26MMA_64x128x16_F32F16F16_SSILNSO_5MajorE0ELSQ_0ELNSO_7ScaleInE1ELSR_1EEEEEENS4_6LayoutINS5_IJNSA_ILi2EEESB_SB_EEENS5_IJSB_NSA_ILi0EEESX_EEEEENS5_IJNS4_10UnderscoreES10_S10_EEEEENS4_13SM90_TMA_LOADENS4_14ComposedLayoutINS4_7SwizzleILi1ELi4ELi3EEENS4_18smem_ptr_flag_bitsILi16EEENSU_INS5_IJNSA_ILi8EEESH_EEENS5_IJSH_SB_EEEEEEEvNS4_8identityES13_S1D_vS1E_EENS_8epilogue10collective6detail29Sm90TmaWarpSpecializedAdapterINS1H_15DefaultEpilogueISJ_SK_SK_NS1G_6thread17LinearCombinationISJ_Li1EffLNS1L_9ScaleType4KindE0ELNS_15FloatRoundStyleE2ESJ_EENS1_15EpilogueDefaultEEEEEvvEEEEvNT_6ParamsE)
	.align		4
        /*000c*/ 	.word	index@(__assertfail)
	.align		4
        /*0010*/ 	.word	0x00000000
	.align		4
        /*0014*/ 	.word	0xfffffffe
	.align		4
        /*0018*/ 	.word	0x00000000
	.align		4
        /*001c*/ 	.word	0xfffffffd
	.align		4
        /*0020*/ 	.word	0x00000000
	.align		4
        /*0024*/ 	.word	0xfffffffc


//--------------------- .nv.constant4             --------------------------
	.section	.nv.constant4,"a",@progbits
	.align	8
	.align		8
.nv.constant4:
        /*0000*/ 	.dword	__assertfail
	.align		8
        /*0008*/ 	.dword	__unnamed_1
	.align		8
        /*0010*/ 	.dword	_ZN39_INTERNAL_1fdd77a5_4_k_cu_2199c66b_90984cuda3std3__45__cpo5beginE
	.align		8
        /*0018*/ 	.dword	_ZN39_INTERNAL_1fdd77a5_4_k_cu_2199c66b_90984cuda3std3__45__cpo3endE
	.align		8
        /*0020*/ 	.dword	_ZN39_INTERNAL_1fdd77a5_4_k_cu_2199c66b_90984cuda3std3__45__cpo6cbeginE
	.align		8
        /*0028*/ 	.dword	_ZN39_INTERNAL_1fdd77a5_4_k_cu_2199c66b_90984cuda3std3__45__cpo4cendE
	.align		8
        /*0030*/ 	.dword	_ZN39_INTERNAL_1fdd77a5_4_k_cu_2199c66b_90984cuda3std3__441_GLOBAL__N__1fdd77a5_4_k_cu_2199c66b_90986ignoreE
	.align		8
        /*0038*/ 	.dword	_ZN39_INTERNAL_1fdd77a5_4_k_cu_2199c66b_90984cuda3std3__419piecewise_constructE
	.align		8
        /*0040*/ 	.dword	_ZN39_INTERNAL_1fdd77a5_4_k_cu_2199c66b_90984cuda3std3__48in_placeE
	.align		8
        /*0048*/ 	.dword	_ZN39_INTERNAL_1fdd77a5_4_k_cu_2199c66b_90984cuda3std6ranges3__45__cpo4swapE
	.align		8
        /*0050*/ 	.dword	_ZN39_INTERNAL_1fdd77a5_4_k_cu_2199c66b_90984cuda3std6ranges3__45__cpo9iter_moveE
	.align		8
        /*0058*/ 	.dword	_ZN39_INTERNAL_1fdd77a5_4_k_cu_2199c66b_90984cute7productE
	.align		8
        /*0060*/ 	.dword	_ZN39_INTERNAL_1fdd77a5_4_k_cu_2199c66b_90984cute1_E
	.align		8
        /*0068*/ 	.dword	$str$22
	.align		8
        /*0070*/ 	.dword	$str$23


//--------------------- .text._ZN7cutlass13device_kernelINS_4gemm6kernel13GemmUniversalIN4cute5tupleIJiiiiEEENS1_10collective13CollectiveMmaINS1_34MainloopSm90TmaGmmaWarpSpecializedILi14ENS5_IJNS4_1CILi1EEESB_SB_EEENS1_35KernelTmaWarpSpecializedCooperativeEEENS5_IJNSA_ILi384EEENSA_ILi128EEENSA_ILi16EEEEEENS_6half_tENS5_IJlSB_lEEESJ_SK_NS4_8TiledMMAINS4_8MMA_AtomIJNS4_4SM904GMMA26MMA_64x128x16_F32F16F16_SSILNSO_5MajorE0ELSQ_0ELNSO_7ScaleInE1ELSR_1EEEEEENS4_6LayoutINS5_IJNSA_ILi2EEESB_SB_EEENS5_IJSB_NSA_ILi0EEESX_EEEEENS5_IJNS4_10UnderscoreES10_S10_EEEEENS4_13SM90_TMA_LOADENS4_14ComposedLayoutINS4_7SwizzleILi1ELi4ELi3EEENS4_18smem_ptr_flag_bitsILi16EEENSU_INS5_IJNSA_ILi8EEESH_EEENS5_IJSH_SB_EEEEEEEvNS4_8identityES13_S1D_vS1E_EENS_8epilogue10collective6detail29Sm90TmaWarpSpecializedAdapterINS1H_15DefaultEpilogueISJ_SK_SK_NS1G_6thread17LinearCombinationISJ_Li1EffLNS1L_9ScaleType4KindE0ELNS_15FloatRoundStyleE2ESJ_EENS1_15EpilogueDefaultEEEEEvvEEEEvNT_6ParamsE --------------------------
	.section	.text._ZN7cutlass13device_kernelINS_4gemm6kernel13GemmUniversalIN4cute5tupleIJiiiiEEENS1_10collective13CollectiveMmaINS1_34MainloopSm90TmaGmmaWarpSpecializedILi14ENS5_IJNS4_1CILi1EEESB_SB_EEENS1_35KernelTmaWarpSpecializedCooperativeEEENS5_IJNSA_ILi384EEENSA_ILi128EEENSA_ILi16EEEEEENS_6half_tENS5_IJlSB_lEEESJ_SK_NS4_8TiledMMAINS4_8MMA_AtomIJNS4_4SM904GMMA26MMA_64x128x16_F32F16F16_SSILNSO_5MajorE0ELSQ_0ELNSO_7ScaleInE1ELSR_1EEEEEENS4_6LayoutINS5_IJNSA_ILi2EEESB_SB_EEENS5_IJSB_NSA_ILi0EEESX_EEEEENS5_IJNS4_10UnderscoreES10_S10_EEEEENS4_13SM90_TMA_LOADENS4_14ComposedLayoutINS4_7SwizzleILi1ELi4ELi3EEENS4_18smem_ptr_flag_bitsILi16EEENSU_INS5_IJNSA_ILi8EEESH_EEENS5_IJSH_SB_EEEEEEEvNS4_8identityES13_S1D_vS1E_EENS_8epilogue10collective6detail29Sm90TmaWarpSpecializedAdapterINS1H_15DefaultEpilogueISJ_SK_SK_NS1G_6thread17LinearCombinationISJ_Li1EffLNS1L_9ScaleType4KindE0ELNS_15FloatRoundStyleE2ESJ_EENS1_15EpilogueDefaultEEEEEvvEEEEvNT_6ParamsE,"ax",@progbits
	.align	128
.text._ZN7cutlass13device_kernelINS_4gemm6kernel13GemmUniversalIN4cute5tupleIJiiiiEEENS1_10collective13CollectiveMmaINS1_34MainloopSm90TmaGmmaWarpSpecializedILi14ENS5_IJNS4_1CILi1EEESB_SB_EEENS1_35KernelTmaWarpSpecializedCooperativeEEENS5_IJNSA_ILi384EEENSA_ILi128EEENSA_ILi16EEEEEENS_6half_tENS5_IJlSB_lEEESJ_SK_NS4_8TiledMMAINS4_8MMA_AtomIJNS4_4SM904GMMA26MMA_64x128x16_F32F16F16_SSILNSO_5MajorE0ELSQ_0ELNSO_7ScaleInE1ELSR_1EEEEEENS4_6LayoutINS5_IJNSA_ILi2EEESB_SB_EEENS5_IJSB_NSA_ILi0EEESX_EEEEENS5_IJNS4_10UnderscoreES10_S10_EEEEENS4_13SM90_TMA_LOADENS4_14ComposedLayoutINS4_7SwizzleILi1ELi4ELi3EEENS4_18smem_ptr_flag_bitsILi16EEENSU_INS5_IJNSA_ILi8EEESH_EEENS5_IJSH_SB_EEEEEEEvNS4_8identityES13_S1D_vS1E_EENS_8epilogue10collective6detail29Sm90TmaWarpSpecializedAdapterINS1H_15DefaultEpilogueISJ_SK_SK_NS1G_6thread17LinearCombinationISJ_Li1EffLNS1L_9ScaleType4KindE0ELNS_15FloatRoundStyleE2ESJ_EENS1_15EpilogueDefaultEEEEEvvEEEEvNT_6ParamsE:
        .type           _ZN7cutlass13device_kernelINS_4gemm6kernel13GemmUniversalIN4cute5tupleIJiiiiEEENS1_10collective13CollectiveMmaINS1_34MainloopSm90TmaGmmaWarpSpecializedILi14ENS5_IJNS4_1CILi1EEESB_SB_EEENS1_35KernelTmaWarpSpecializedCooperativeEEENS5_IJNSA_ILi384EEENSA_ILi128EEENSA_ILi16EEEEEENS_6half_tENS5_IJlSB_lEEESJ_SK_NS4_8TiledMMAINS4_8MMA_AtomIJNS4_4SM904GMMA26MMA_64x128x16_F32F16F16_SSILNSO_5MajorE0ELSQ_0ELNSO_7ScaleInE1ELSR_1EEEEEENS4_6LayoutINS5_IJNSA_ILi2EEESB_SB_EEENS5_IJSB_NSA_ILi0EEESX_EEEEENS5_IJNS4_10UnderscoreES10_S10_EEEEENS4_13SM90_TMA_LOADENS4_14ComposedLayoutINS4_7SwizzleILi1ELi4ELi3EEENS4_18smem_ptr_flag_bitsILi16EEENSU_INS5_IJNSA_ILi8EEESH_EEENS5_IJSH_SB_EEEEEEEvNS4_8identityES13_S1D_vS1E_EENS_8epilogue10collective6detail29Sm90TmaWarpSpecializedAdapterINS1H_15DefaultEpilogueISJ_SK_SK_NS1G_6thread17LinearCombinationISJ_Li1EffLNS1L_9ScaleType4KindE0ELNS_15FloatRoundStyleE2ESJ_EENS1_15EpilogueDefaultEEEEEvvEEEEvNT_6ParamsE,@function
        .size           _ZN7cutlass13device_kernelINS_4gemm6kernel13GemmUniversalIN4cute5tupleIJiiiiEEENS1_10collective13CollectiveMmaINS1_34MainloopSm90TmaGmmaWarpSpecializedILi14ENS5_IJNS4_1CILi1EEESB_SB_EEENS1_35KernelTmaWarpSpecializedCooperativeEEENS5_IJNSA_ILi384EEENSA_ILi128EEENSA_ILi16EEEEEENS_6half_tENS5_IJlSB_lEEESJ_SK_NS4_8TiledMMAINS4_8MMA_AtomIJNS4_4SM904GMMA26MMA_64x128x16_F32F16F16_SSILNSO_5MajorE0ELSQ_0ELNSO_7ScaleInE1ELSR_1EEEEEENS4_6LayoutINS5_IJNSA_ILi2EEESB_SB_EEENS5_IJSB_NSA_ILi0EEESX_EEEEENS5_IJNS4_10UnderscoreES10_S10_EEEEENS4_13SM90_TMA_LOADENS4_14ComposedLayoutINS4_7SwizzleILi1ELi4ELi3EEENS4_18smem_ptr_flag_bitsILi16EEENSU_INS5_IJNSA_ILi8EEESH_EEENS5_IJSH_SB_EEEEEEEvNS4_8identityES13_S1D_vS1E_EENS_8epilogue10collective6detail29Sm90TmaWarpSpecializedAdapterINS1H_15DefaultEpilogueISJ_SK_SK_NS1G_6thread17LinearCombinationISJ_Li1EffLNS1L_9ScaleType4KindE0ELNS_15FloatRoundStyleE2ESJ_EENS1_15EpilogueDefaultEEEEEvvEEEEvNT_6ParamsE,(.L_x_227 - _ZN7cutlass13device_kernelINS_4gemm6kernel13GemmUniversalIN4cute5tupleIJiiiiEEENS1_10collective13CollectiveMmaINS1_34MainloopSm90TmaGmmaWarpSpecializedILi14ENS5_IJNS4_1CILi1EEESB_SB_EEENS1_35KernelTmaWarpSpecializedCooperativeEEENS5_IJNSA_ILi384EEENSA_ILi128EEENSA_ILi16EEEEEENS_6half_tENS5_IJlSB_lEEESJ_SK_NS4_8TiledMMAINS4_8MMA_AtomIJNS4_4SM904GMMA26MMA_64x128x16_F32F16F16_SSILNSO_5MajorE0ELSQ_0ELNSO_7ScaleInE1ELSR_1EEEEEENS4_6LayoutINS5_IJNSA_ILi2EEESB_SB_EEENS5_IJSB_NSA_ILi0EEESX_EEEEENS5_IJNS4_10UnderscoreES10_S10_EEEEENS4_13SM90_TMA_LOADENS4_14ComposedLayoutINS4_7SwizzleILi1ELi4ELi3EEENS4_18smem_ptr_flag_bitsILi16EEENSU_INS5_IJNSA_ILi8EEESH_EEENS5_IJSH_SB_EEEEEEEvNS4_8identityES13_S1D_vS1E_EENS_8epilogue10collective6detail29Sm90TmaWarpSpecializedAdapterINS1H_15DefaultEpilogueISJ_SK_SK_NS1G_6thread17LinearCombinationISJ_Li1EffLNS1L_9ScaleType4KindE0ELNS_15FloatRoundStyleE2ESJ_EENS1_15EpilogueDefaultEEEEEvvEEEEvNT_6ParamsE)
        .other          _ZN7cutlass13device_kernelINS_4gemm6kernel13GemmUniversalIN4cute5tupleIJiiiiEEENS1_10collective13CollectiveMmaINS1_34MainloopSm90TmaGmmaWarpSpecializedILi14ENS5_IJNS4_1CILi1EEESB_SB_EEENS1_35KernelTmaWarpSpecializedCooperativeEEENS5_IJNSA_ILi384EEENSA_ILi128EEENSA_ILi16EEEEEENS_6half_tENS5_IJlSB_lEEESJ_SK_NS4_8TiledMMAINS4_8MMA_AtomIJNS4_4SM904GMMA26MMA_64x128x16_F32F16F16_SSILNSO_5MajorE0ELSQ_0ELNSO_7ScaleInE1ELSR_1EEEEEENS4_6LayoutINS5_IJNSA_ILi2EEESB_SB_EEENS5_IJSB_NSA_ILi0EEESX_EEEEENS5_IJNS4_10UnderscoreES10_S10_EEEEENS4_13SM90_TMA_LOADENS4_14ComposedLayoutINS4_7SwizzleILi1ELi4ELi3EEENS4_18smem_ptr_flag_bitsILi16EEENSU_INS5_IJNSA_ILi8EEESH_EEENS5_IJSH_SB_EEEEEEEvNS4_8identityES13_S1D_vS1E_EENS_8epilogue10collective6detail29Sm90TmaWarpSpecializedAdapterINS1H_15DefaultEpilogueISJ_SK_SK_NS1G_6thread17LinearCombinationISJ_Li1EffLNS1L_9ScaleType4KindE0ELNS_15FloatRoundStyleE2ESJ_EENS1_15EpilogueDefaultEEEEEvvEEEEvNT_6ParamsE,@"STO_CUDA_ENTRY STV_DEFAULT"
_ZN7cutlass13device_kernelINS_4gemm6kernel13GemmUniversalIN4cute5tupleIJiiiiEEENS1_10collective13CollectiveMmaINS1_34MainloopSm90TmaGmmaWarpSpecializedILi14ENS5_IJNS4_1CILi1EEESB_SB_EEENS1_35KernelTmaWarpSpecializedCooperativeEEENS5_IJNSA_ILi384EEENSA_ILi128EEENSA_ILi16EEEEEENS_6half_tENS5_IJlSB_lEEESJ_SK_NS4_8TiledMMAINS4_8MMA_AtomIJNS4_4SM904GMMA26MMA_64x128x16_F32F16F16_SSILNSO_5MajorE0ELSQ_0ELNSO_7ScaleInE1ELSR_1EEEEEENS4_6LayoutINS5_IJNSA_ILi2EEESB_SB_EEENS5_IJSB_NSA_ILi0EEESX_EEEEENS5_IJNS4_10UnderscoreES10_S10_EEEEENS4_13SM90_TMA_LOADENS4_14ComposedLayoutINS4_7SwizzleILi1ELi4ELi3EEENS4_18smem_ptr_flag_bitsILi16EEENSU_INS5_IJNSA_ILi8EEESH_EEENS5_IJSH_SB_EEEEEEEvNS4_8identityES13_S1D_vS1E_EENS_8epilogue10collective6detail29Sm90TmaWarpSpecializedAdapterINS1H_15DefaultEpilogueISJ_SK_SK_NS1G_6thread17LinearCombinationISJ_Li1EffLNS1L_9ScaleType4KindE0ELNS_15FloatRoundStyleE2ESJ_EENS1_15EpilogueDefaultEEEEEvvEEEEvNT_6ParamsE:
[----:B------:R-:W0:Y:S01]  /*0000*/  LDC R1, c[0x0][0x28] ;  /* 0x00000a00ff017b82 */ /* 0x000e220000000800 */
[----:B------:R-:W1:Y:S01]  /*0010*/  S2R R2, SR_TID.X ;  /* 0x0000000000027919 */ /* 0x000e620000002100 */
[----:B------:R-:W-:Y:S01]  /*0020*/  ELECT P0, URZ, PT ;  /* 0x00000000003f782f */ /* 0x000fe20003800000 */
[----:B------:R-:W-:Y:S01]  /*0030*/  BSSY B0, `(.L_x_0) ;  /* 0x0000015000007945 */ /* 0x000fe20003800000 */
[--C-:B-1----:R-:W-:Y:S02]  /*0040*/  SHF.R.U32.HI R0, RZ, 0x5, R2.reuse ;  /* 0x00000005ff007819 */ /* 0x102fe40000011602 */
[----:B------:R-:W-:-:S03]  /*0050*/  SHF.R.U32.HI R18, RZ, 0x7, R2 ;  /* 0x00000007ff127819 */ /* 0x000fc60000011602 */
[----:B------:R-:W1:Y:S04]  /*0060*/  SHFL.IDX PT, R4, R0, RZ, 0x1f ;  /* 0x00001fff00047589 */ /* 0x000e6800000e0000 */
[----:B------:R-:W2:Y:S01]  /*0070*/  SHFL.IDX PT, R3, R18, RZ, 0x1f ;  /* 0x00001fff12037589 */ /* 0x000ea200000e0000 */
[----:B-1----:R-:W-:Y:S02]  /*0080*/  R2UR UR10, R4 ;  /* 0x00000000040a72ca */ /* 0x002fe400000e0000 */
[----:B--2---:R-:W-:-:S11]  /*0090*/  R2UR UR5, R3 ;  /* 0x00000000030572ca */ /* 0x004fd600000e0000 */
[----:B------:R-:W-:Y:S02]  /*00a0*/  USHF.R.S32.HI UR4, URZ, 0x1f, UR10 ;  /* 0x0000001f3f047899 */ /* 0x000fe4000801140a */
[----:B------:R-:W-:Y:S02]  /*00b0*/  ISETP.NE.OR P0, PT, RZ, UR10, !P0 ;  /* 0x0000000aff007c0c */ /* 0x000fe4000c705670 */
[----:B------:R-:W-:-:S04]  /*00c0*/  ULEA.HI UR4, UR4, UR10, URZ, 0x2 ;  /* 0x0000000a04047291 */ /* 0x000fc8000f8f103f */
[----:B------:R-:W-:-:S04]  /*00d0*/  ULOP3.LUT UR4, UR4, 0xfffffffc, URZ, 0xc0, !UPT ;  /* 0xfffffffc04047892 */ /* 0x000fc8000f8ec03f */
[----:B------:R-:W-:-:S03]  /*00e0*/  UIADD3 UR10, UR10, -UR4, URZ ;  /* 0x800000040a0a7290 */ /* 0x000fc6000fffe03f */
[----:B0-----:R-:W-:Y:S09]  /*00f0*/  @P0 BRA `(.L_x_1) ;  /* 0x0000000000200947 */ /* 0x001ff20003800000 */
[----:B------:R-:W-:Y:S02]  /*0100*/  ULDC.64 UR6, c[0x0][0x198] ;  /* 0x0000660000067ab9 */ /* 0x000fe40000000a00 */
[----:B------:R-:W-:Y:S02]  /*0110*/  UIADD3 UR8, UP0, UR6, 0xf0, URZ ;  /* 0x000000f006087890 */ /* 0x000fe4000ff1e03f */
[----:B------:R-:W-:Y:S02]  /*0120*/  UIADD3 UR6, UP1, UR6, 0x1f0, URZ ;  /* 0x000001f006067890 */ /* 0x000fe4000ff3e03f */
[----:B------:R-:W-:Y:S02]  /*0130*/  UIADD3.X UR9, URZ, UR7, URZ, UP0, !UPT ;  /* 0x000000073f097290 */ /* 0x000fe400087fe43f */
[----:B------:R-:W-:-:S07]  /*0140*/  UIADD3.X UR7, URZ, UR7, URZ, UP1, !UPT ;  /* 0x000000073f077290 */ /* 0x000fce0008ffe43f */
[----:B------:R0:W-:Y:S02]  /*0150*/  UTMACCTL.PF [UR8] ;  /* 0x00000000080079b9 */ /* 0x0001e40008040000 */
[----:B------:R0:W-:Y:S02]  /*0160*/  UTMACCTL.PF [UR6] ;  /* 0x00000000060079b9 */ /* 0x0001e40008040000 */
[----:B0-----:R-:W-:Y:S01]  /*0170*/  NOP ;  /* 0x0000000000007918 */ /* 0x001fe20000000000 */
.L_x_1:
[----:B------:R-:W-:Y:S05]  /*0180*/  BSYNC B0 ;  /* 0x0000000000007941 */ /* 0x000fea0003800000 */
.L_x_0:
[----:B------:R-:W0:Y:S01]  /*0190*/  SHFL.IDX PT, R3, R0, RZ, 0x1f ;  /* 0x00001fff00037589 */ /* 0x000e2200000e0000 */
[----:B------:R-:W-:Y:S01]  /*01a0*/  UISETP.NE.AND UP0, UPT, UR10, 0x3, UPT ;  /* 0x000000030a00788c */ /* 0x000fe2000bf05270 */
[----:B------:R-:W-:Y:S01]  /*01b0*/  ISETP.NE.AND P1, PT, RZ, UR5, PT ;  /* 0x00000005ff007c0c */ /* 0x000fe2000bf25270 */
[----:B------:R-:W-:Y:S02]  /*01c0*/  UIADD3 UR18, UR5, -0x1, URZ ;  /* 0xffffffff05127890 */ /* 0x000fe4000fffe03f */
[----:B------:R-:W-:Y:S02]  /*01d0*/  UISETP.EQ.OR UP0, UPT, UR10, URZ, !UP0 ;  /* 0x0000003f0a00728c */ /* 0x000fe4000c702670 */
[----:B------:R-:W-:Y:S02]  /*01e0*/  UISETP.GE.U32.AND UP1, UPT, UR18, 0x2, UPT ;  /* 0x000000021200788c */ /* 0x000fe4000bf26070 */
[----:B------:R-:W-:-:S04]  /*01f0*/  UISETP.EQ.AND UP0, UPT, UR5, URZ, UP0 ;  /* 0x0000003f0500728c */ /* 0x000fc80008702270 */
[----:B------:R-:W-:-:S04]  /*0200*/  USEL UR40, URZ, 0x1, !UP0 ;  /* 0x000000013f287887 */ /* 0x000fc8000c000000 */
[----:B------:R-:W-:Y:S01]  /*0210*/  USEL UR40, UR40, 0x2, UP1 ;  /* 0x0000000228287887 */ /* 0x000fe20008800000 */
[----:B0-----:R-:W-:-:S13]  /*0220*/  ISETP.NE.AND P0, PT, R3, RZ, PT ;  /* 0x000000ff0300720c */ /* 0x001fda0003f05270 */
[----:B------:R-:W-:Y:S05]  /*0230*/  @P0 BRA `(.L_x_2) ;  /* 0x0000000000b40947 */ /* 0x000fea0003800000 */
[----:B------:R-:W-:Y:S01]  /*0240*/  ELECT P0, URZ, PT ;  /* 0x00000000003f782f */ /* 0x000fe20003800000 */
[----:B------:R-:W-:-:S12]  /*0250*/  BSSY B0, `(.L_x_2) ;  /* 0x000002b000007945 */ /* 0x000fd80003800000 */
[----:B------:R-:W-:Y:S05]  /*0260*/  @!P0 BRA `(.L_x_3) ;  /* 0x0000000000a48947 */ /* 0x000fea0003800000 */
[----:B------:R-:W0:Y:S01]  /*0270*/  S2UR UR8, SR_CgaCtaId ;  /* 0x00000000000879c3 */ /* 0x000e220000008800 */
[----:B------:R-:W-:Y:S01]  /*0280*/  UMOV UR4, 0x400 ;  /* 0x0000040000047882 */ /* 0x000fe20000000000 */
[----:B------:R-:W-:Y:S01]  /*0290*/  UMOV UR5, 0x1 ;  /* 0x0000000100057882 */ /* 0x000fe20000000000 */
[----:B------:R-:W-:Y:S02]  /*02a0*/  UMOV UR6, 0x100 ;  /* 0x0000010000067882 */ /* 0x000fe40000000000 */
[----:B------:R-:W-:-:S04]  /*02b0*/  UIADD3 UR6, -UR6, 0x100000, URZ ;  /* 0x0010000006067890 */ /* 0x000fc8000fffe13f */
[----:B------:R-:W-:Y:S02]  /*02c0*/  USHF.L.U32 UR7, UR6, 0xb, URZ ;  /* 0x0000000b06077899 */ /* 0x000fe4000800063f */
[----:B------:R-:W-:Y:S02]  /*02d0*/  USHF.L.U32 UR6, UR6, 0x1, URZ ;  /* 0x0000000106067899 */ /* 0x000fe4000800063f */
[----:B0-----:R-:W-:Y:S02]  /*02e0*/  ULEA UR8, UR8, UR4, 0x18 ;  /* 0x0000000408087291 */ /* 0x001fe4000f8ec03f */
[----:B------:R-:W-:-:S04]  /*02f0*/  UIADD3 UR4, -UR5, 0x100000, URZ ;  /* 0x0010000005047890 */ /* 0x000fc8000fffe13f */
[----:B------:R-:W-:Y:S02]  /*0300*/  USHF.L.U32 UR5, UR4, 0xb, URZ ;  /* 0x0000000b04057899 */ /* 0x000fe4000800063f */
[----:B------:R-:W-:Y:S01]  /*0310*/  USHF.L.U32 UR4, UR4, 0x1, URZ ;  /* 0x0000000104047899 */ /* 0x000fe2000800063f */
[----:B------:R-:W0:Y:S11]  /*0320*/  FENCE.VIEW.ASYNC.S ;  /* 0x00000000000073c6 */ /* 0x000e360000000000 */
[----:B0-----:R0:W1:Y:S01]  /*0330*/  SYNCS.EXCH.64 URZ, [UR8], UR4 ;  /* 0x00000004083f75b2 */ /* 0x0010620008000100 */
[----:B------:R0:W2:Y:S01]  /*0340*/  SYNCS.EXCH.64 URZ, [UR8+0x70], UR6 ;  /* 0x00007006083f75b2 */ /* 0x0000a20008000100 */
[----:B------:R0:W3:Y:S01]  /*0350*/  SYNCS.EXCH.64 URZ, [UR8+0x8], UR4 ;  /* 0x00000804083f75b2 */ /* 0x0000e20008000100 */
[----:B------:R0:W4:Y:S01]  /*0360*/  SYNCS.EXCH.64 URZ, [UR8+0x78], UR6 ;  /* 0x00007806083f75b2 */ /* 0x0001220008000100 */
[----:B------:R0:W0:Y:S01]  /*0370*/  SYNCS.EXCH.64 URZ, [UR8+0x10], UR4 ;  /* 0x00001004083f75b2 */ /* 0x0000220008000100 */
        /* <DEDUP_REMOVED lines=23> */
[----:B-1234-:R-:W-:Y:S01]  /*04f0*/  NOP ;  /* 0x0000000000007918 */ /* 0x01efe20000000000 */
.L_x_3:
[----:B0-----:R-:W-:Y:S05]  /*0500*/  BSYNC B0 ;  /* 0x0000000000007941 */ /* 0x001fea0003800000 */
.L_x_2:
[----:B------:R-:W0:Y:S01]  /*0510*/  SHFL.IDX PT, R0, R0, RZ, 0x1f ;  /* 0x00001fff00007589 */ /* 0x000e2200000e0000 */
[----:B------:R-:W-:Y:S01]  /*0520*/  ELECT P0, URZ, PT ;  /* 0x00000000003f782f */ /* 0x000fe20003800000 */
[----:B------:R-:W1:Y:S01]  /*0530*/  S2UR UR17, SR_CTAID.Y ;  /* 0x00000000001179c3 */ /* 0x000e620000002600 */
[----:B------:R-:W-:Y:S01]  /*0540*/  ULDC UR5, c[0x0][0x65c] ;  /* 0x0001970000057ab9 */ /* 0x000fe20000000800 */
[----:B------:R-:W-:Y:S01]  /*0550*/  UMOV UR12, 0x20 ;  /* 0x00000020000c7882 */ /* 0x000fe20000000000 */
[----:B------:R-:W-:Y:S01]  /*0560*/  UISETP.NE.AND UP2, UPT, UR5, 0x1, UPT ;  /* 0x000000010500788c */ /* 0x000fe2000bf45270 */
[----:B------:R-:W-:Y:S01]  /*0570*/  NOP ;  /* 0x0000000000007918 */ /* 0x000fe20000000000 */
[----:B------:R-:W-:Y:S02]  /*0580*/  NOP ;  /* 0x0000000000007918 */ /* 0x000fe40000000000 */
[----:B------:R-:W-:Y:S01]  /*0590*/  UP2UR UR46, UPR, URZ, 0x4 ;  /* 0x000000043f2e7883 */ /* 0x000fe20008000000 */
[----:B------:R-:W2:Y:S01]  /*05a0*/  S2UR UR4, SR_CTAID.X ;  /* 0x00000000000479c3 */ /* 0x000ea20000002500 */
[----:B------:R-:W-:-:S02]  /*05b0*/  PLOP3.LUT P2, PT, PT, PT, UP2, 0x80, 0x0 ;  /* 0x000000000000781c */ /* 0x000fc40003f4f028 */
[----:B------:R-:W-:Y:S02]  /*05c0*/  PLOP3.LUT P3, PT, PT, PT, UP2, 0x80, 0x0 ;  /* 0x000000000000781c */ /* 0x000fe40003f6f028 */
[----:B------:R-:W-:Y:S01]  /*05d0*/  PLOP3.LUT P4, PT, PT, PT, UP2, 0x80, 0x0 ;  /* 0x000000000000781c */ /* 0x000fe20003f8f028 */
[----:B------:R-:W-:Y:S01]  /*05e0*/  @UP2 ULDC UR14, c[0x0][0x10] ;  /* 0x00000400000e2ab9 */ /* 0x000fe20000000800 */
[----:B------:R-:W-:Y:S01]  /*05f0*/  @UP2 UMOV UR9, URZ ;  /* 0x0000003f00092c82 */ /* 0x000fe20008000000 */
[----:B------:R-:W-:Y:S01]  /*0600*/  @!UP2 ULDC UR11, c[0x0][0xc] ;  /* 0x00000300000baab9 */ /* 0x000fe20000000800 */
[----:B0-----:R-:W-:Y:S01]  /*0610*/  ISETP.NE.OR P0, PT, R0, RZ, !P0 ;  /* 0x000000ff0000720c */ /* 0x001fe20004705670 */
[----:B-1----:R-:W-:Y:S02]  /*0620*/  @UP2 UMOV UR7, UR17 ;  /* 0x0000001100072c82 */ /* 0x002fe40008000000 */
[----:B------:R-:W-:Y:S01]  /*0630*/  @UP2 UMOV UR8, UR7 ;  /* 0x0000000700082c82 */ /* 0x000fe20008000000 */
[----:B------:R-:W-:Y:S01]  /*0640*/  @!UP2 UMOV UR7, UR17 ;  /* 0x000000110007ac82 */ /* 0x000fe20008000000 */
[----:B--2---:R-:W-:-:S08]  /*0650*/  @UP2 UIMAD.WIDE.U32 UR14, UR4, UR14, UR8 ;  /* 0x0000000e040e22a5 */ /* 0x004fd0000f8e0008 */
[----:B------:R-:W-:Y:S01]  /*0660*/  VOTEU.ALL UP0, P0 ;  /* 0x00000000003f7886 */ /* 0x000fe20000000000 */
[----:B------:R-:W-:Y:S01]  /*0670*/  VOTEU.ALL UP1, P0 ;  /* 0x00000000003f7886 */ /* 0x000fe20000020000 */
[----:B------:R-:W-:-:S03]  /*0680*/  IMAD.U32 R17, RZ, RZ, UR15 ;  /* 0x0000000fff117e24 */ /* 0x000fc6000f8e00ff */
[----:B------:R-:W0:Y:S01]  /*0690*/  @!UP0 S2UR UR6, SR_CgaCtaId ;  /* 0x00000000000689c3 */ /* 0x000e220000008800 */
[----:B------:R-:W-:Y:S01]  /*06a0*/  @!UP0 UMOV UR5, 0x400 ;  /* 0x0000040000058882 */ /* 0x000fe20000000000 */
[----:B------:R-:W-:-:S04]  /*06b0*/  @!UP0 UIADD3 UR12, -UR12, 0x100000, URZ ;  /* 0x001000000c0c8890 */ /* 0x000fc8000fffe13f */
[----:B------:R-:W-:Y:S02]  /*06c0*/  @!UP0 USHF.L.U32 UR13, UR12, 0xb, URZ ;  /* 0x0000000b0c0d8899 */ /* 0x000fe4000800063f */
[----:B------:R-:W-:Y:S01]  /*06d0*/  @!UP0 USHF.L.U32 UR12, UR12, 0x1, URZ ;  /* 0x000000010c0c8899 */ /* 0x000fe2000800063f */
[----:B------:R-:W-:Y:S01]  /*06e0*/  IMAD.U32 R16, RZ, RZ, UR14 ;  /* 0x0000000eff107e24 */ /* 0x000fe2000f8e00ff */
[----:B0-----:R-:W-:Y:S01]  /*06f0*/  @!UP0 ULEA UR16, UR6, UR5, 0x18 ;  /* 0x0000000506108291 */ /* 0x001fe2000f8ec03f */
[----:B------:R-:W-:Y:S02]  /*0700*/  VOTEU.ALL UP0, P0 ;  /* 0x00000000003f7886 */ /* 0x000fe40000000000 */
[----:B------:R-:W-:Y:S01]  /*0710*/  UMOV UR5, URZ ;  /* 0x0000003f00057c82 */ /* 0x000fe20008000000 */
[----:B------:R-:W-:Y:S01]  /*0720*/  @UP2 UMOV UR6, URZ ;  /* 0x0000003f00062c82 */ /* 0x000fe20008000000 */
[----:B------:R-:W-:Y:S01]  /*0730*/  @!UP2 UIMAD.WIDE.U32 UR8, UR11, UR7, UR4 ;  /* 0x000000070b08a2a5 */ /* 0x000fe2000f8e0004 */
[----:B------:R-:W-:Y:S01]  /*0740*/  PLOP3.LUT P0, PT, PT, PT, UP2, 0x80, 0x0 ;  /* 0x000000000000781c */ /* 0x000fe20003f0f028 */
[----:B------:R-:W-:-:S04]  /*0750*/  @UP2 UIADD3 UR6, UR15, UR6, URZ ;  /* 0x000000060f062290 */ /* 0x000fc8000fffe03f */
[----:B------:R-:W-:Y:S01]  /*0760*/  IMAD.U32 R4, RZ, RZ, UR8 ;  /* 0x00000008ff047e24 */ /* 0x000fe2000f8e00ff */
[----:B------:R-:W0:Y:S02]  /*0770*/  FENCE.VIEW.ASYNC.S ;  /* 0x00000000000073c6 */ /* 0x000e240000000000 */
[----:B0-----:R0:W1:Y:S01]  /*0780*/  @!UP0 SYNCS.EXCH.64 URZ, [UR16+0xf0], UR12 ;  /* 0x0000f00c103f85b2 */ /* 0x0010620008000100 */
[----:B------:R-:W-:Y:S02]  /*0790*/  IMAD.U32 R7, RZ, RZ, UR9 ;  /* 0x00000009ff077e24 */ /* 0x000fe4000f8e00ff */
[----:B------:R-:W-:Y:S02]  /*07a0*/  @P2 IMAD.U32 R17, RZ, RZ, UR6 ;  /* 0x00000006ff112e24 */ /* 0x000fe4000f8e00ff */
[----:B------:R-:W-:Y:S02]  /*07b0*/  IMAD.U32 R5, RZ, RZ, UR9 ;  /* 0x00000009ff057e24 */ /* 0x000fe4000f8e00ff */
[----:B------:R-:W-:-:S02]  /*07c0*/  IMAD.U32 R6, RZ, RZ, UR8 ;  /* 0x00000008ff067e24 */ /* 0x000fc4000f8e00ff */
[----:B------:R-:W-:Y:S02]  /*07d0*/  @!P3 IMAD.MOV.U32 R16, RZ, RZ, R4 ;  /* 0x000000ffff10b224 */ /* 0x000fe400078e0004 */
[----:B------:R-:W-:Y:S01]  /*07e0*/  @!P4 IMAD.MOV.U32 R17, RZ, RZ, R7 ;  /* 0x000000ffff11c224 */ /* 0x000fe200078e0007 */
[----:B------:R0:W1:Y:S01]  /*07f0*/  @!UP1 SYNCS.EXCH.64 URZ, [UR16+0xf8], UR12 ;  /* 0x0000f80c103f95b2 */ /* 0x0000620008000100 */
[----:B------:R-:W-:Y:S01]  /*0800*/  NOP ;  /* 0x0000000000007918 */ /* 0x000fe20000000000 */
[----:B-1----:R-:W-:Y:S06]  /*0810*/  BAR.SYNC.DEFER_BLOCKING 0x0 ;  /* 0x0000000000007b1d */ /* 0x002fec0000010000 */
[----:B------:R-:W-:Y:S05]  /*0820*/  @!P1 BRA `(.L_x_4) ;  /* 0x000000cc00d49947 */ /* 0x000fea0003800000 */
[----:B------:R-:W-:-:S06]  /*0830*/  UISETP.GT.U32.AND UP0, UPT, UR18, 0x1, UPT ;  /* 0x000000011200788c */ /* 0x000fcc000bf04070 */
[----:B------:R-:W-:-:S13]  /*0840*/  PLOP3.LUT P0, PT, PT, PT, UP0, 0x80, 0x0 ;  /* 0x000000000000781c */ /* 0x000fda0003f0f008 */
[----:B0-----:R-:W-:Y:S05]  /*0850*/  @P0 EXIT ;  /* 0x000000000000094d */ /* 0x001fea0003800000 */
[----:B------:R-:W-:Y:S01]  /*0860*/  ULDC.64 UR8, c[0x0][0x650] ;  /* 0x0001940000087ab9 */ /* 0x000fe20000000a00 */
[----:B------:R-:W-:Y:S01]  /*0870*/  UMOV UR41, 0xffffffff ;  /* 0xffffffff00297882 */ /* 0x000fe20000000000 */
[----:B------:R-:W-:Y:S01]  /*0880*/  ISETP.GE.U32.AND P0, PT, R16, UR8, PT ;  /* 0x0000000810007c0c */ /* 0x000fe2000bf06070 */
[----:B------:R-:W-:Y:S01]  /*0890*/  UMOV UR42, 0xffffffff ;  /* 0xffffffff002a7882 */ /* 0x000fe20000000000 */
[----:B------:R-:W-:Y:S01]  /*08a0*/  UMOV UR43, 0xffffffff ;  /* 0xffffffff002b7882 */ /* 0x000fe20000000000 */
[----:B------:R-:W-:Y:S02]  /*08b0*/  PRMT R0, RZ, 0x7610, R0 ;  /* 0x00007610ff007816 */ /* 0x000fe40000000000 */
[----:B------:R-:W-:-:S13]  /*08c0*/  ISETP.GE.U32.AND.EX P0, PT, R17, UR9, PT, P0 ;  /* 0x0000000911007c0c */ /* 0x000fda000bf06100 */
[----:B------:R-:W-:Y:S05]  /*08d0*/  @P0 BRA `(.L_x_5) ;  /* 0x0000000400800947 */ /* 0x000fea0003800000 */
[----:B------:R-:W-:Y:S01]  /*08e0*/  I2FP.F32.U32 R0, UR4 ;  /* 0x0000000400007c45 */ /* 0x000fe20008201000 */
[----:B------:R-:W-:Y:S01]  /*08f0*/  ULDC.64 UR16, c[0x0][0x628] ;  /* 0x00018a0000107ab9 */ /* 0x000fe20000000a00 */
[----:B------:R-:W-:Y:S01]  /*0900*/  ULDC UR6, c[0x0][0x150] ;  /* 0x0000540000067ab9 */ /* 0x000fe20000000800 */
[----:B------:R-:W-:Y:S01]  /*0910*/  ISETP.NE.U32.AND P0, PT, RZ, UR16, PT ;  /* 0x00000010ff007c0c */ /* 0x000fe2000bf05070 */
[----:B------:R-:W-:Y:S01]  /*0920*/  ULDC UR15, c[0x0][0x630] ;  /* 0x00018c00000f7ab9 */ /* 0x000fe20000000800 */
[----:B------:R-:W-:Y:S01]  /*0930*/  FMUL R0, R0, UR6 ;  /* 0x0000000600007c20 */ /* 0x000fe20008400000 */
[----:B------:R-:W-:Y:S01]  /*0940*/  R2UR UR18, R16 ;  /* 0x00000000101272ca */ /* 0x000fe200000e0000 */
[----:B------:R-:W-:Y:S01]  /*0950*/  ULDC UR20, c[0x0][0x154] ;  /* 0x0000550000147ab9 */ /* 0x000fe20000000800 */
[----:B------:R-:W-:Y:S01]  /*0960*/  ISETP.NE.AND.EX P0, PT, RZ, UR17, PT, P0 ;  /* 0x00000011ff007c0c */ /* 0x000fe2000bf05300 */
[----:B------:R0:W1:Y:S01]  /*0970*/  F2I.U32.TRUNC.NTZ R3, R0 ;  /* 0x0000000000037305 */ /* 0x000062000020f000 */
[----:B------:R-:W-:-:S02]  /*0980*/  R2UR UR19, R17 ;  /* 0x00000000111372ca */ /* 0x000fc400000e0000 */
[----:B------:R-:W-:Y:S02]  /*0990*/  R2UR UR8, R16 ;  /* 0x00000000100872ca */ /* 0x000fe400000e0000 */
[----:B------:R-:W-:-:S07]  /*09a0*/  R2UR UR9, R17 ;  /* 0x00000000110972ca */ /* 0x000fce00000e0000 */
[----:B0-----:R-:W-:Y:S08]  /*09b0*/  @!P0 BRA `(.L_x_6) ;  /* 0x0000000000308947 */ /* 0x001ff00003800000 */
[----:B------:R-:W-:Y:S01]  /*09c0*/  R2UR UR8, R16 ;  /* 0x00000000100872ca */ /* 0x000fe200000e0000 */
[----:B------:R-:W-:Y:S01]  /*09d0*/  ULDC UR6, c[0x0][0x634] ;  /* 0x00018d0000067ab9 */ /* 0x000fe20000000800 */
[----:B------:R-:W-:-:S11]  /*09e0*/  R2UR UR14, R17 ;  /* 0x00000000110e72ca */ /* 0x000fd600000e0000 */
[----:B------:R-:W-:-:S04]  /*09f0*/  UIADD3 UR6, UP0, UR8, UR6, URZ ;  /* 0x0000000608067290 */ /* 0x000fc8000ff1e03f */
[----:B------:R-:W-:-:S04]  /*0a00*/  UIADD3.X UR14, URZ, UR14, URZ, UP0, !UPT ;  /* 0x0000000e3f0e7290 */ /* 0x000fc800087fe43f */
[----:B------:R-:W-:-:S04]  /*0a10*/  UIMAD.WIDE.U32 UR8, UR14, UR16, URZ ;  /* 0x000000100e0872a5 */ /* 0x000fc8000f8e003f */
[----:B------:R-:W-:Y:S02]  /*0a20*/  UIMAD.WIDE.U32 UR10, UP0, UR6, UR17, UR8 ;  /* 0x00000011060a72a5 */ /* 0x000fe4000f800008 */
[----:B------:R-:W-:Y:S02]  /*0a30*/  UIMAD.WIDE.U32 UR8, UR6, UR16, URZ ;  /* 0x00000010060872a5 */ /* 0x000fe4000f8e003f */
[----:B------:R-:W-:Y:S02]  /*0a40*/  UIADD3.X UR13, URZ, URZ, URZ, UP0, !UPT ;  /* 0x0000003f3f0d7290 */ /* 0x000fe400087fe43f */
[----:B------:R-:W-:Y:S01]  /*0a50*/  UIADD3 URZ, UP0, UR9, UR10, URZ ;  /* 0x0000000a093f7290 */ /* 0x000fe2000ff1e03f */
[----:B------:R-:W-:-:S03]  /*0a60*/  UMOV UR12, UR11 ;  /* 0x0000000b000c7c82 */ /* 0x000fc60008000000 */
[----:B------:R-:W-:-:S12]  /*0a70*/  UIMAD.WIDE.U32.X UR8, UR14, UR17, UR12, UP0 ;  /* 0x000000110e0872a5 */ /* 0x000fd800080e040c */
.L_x_6:
[----:B------:R-:W-:Y:S01]  /*0a80*/  USHF.R.U64 UR43, UR8, UR15, UR9 ;  /* 0x0000000f082b7299 */ /* 0x000fe20008001209 */
[----:B------:R-:W-:Y:S01]  /*0a90*/  I2FP.F32.U32 R0, UR7 ;  /* 0x0000000700007c45 */ /* 0x000fe20008201000 */
[----:B------:R-:W-:Y:S01]  /*0aa0*/  USHF.R.U32.HI UR5, URZ, UR15, UR9 ;  /* 0x0000000f3f057299 */ /* 0x000fe20008011609 */
[----:B-1----:R-:W-:Y:S01]  /*0ab0*/  R2UR UR12, R3 ;  /* 0x00000000030c72ca */ /* 0x002fe200000e0000 */
[----:B------:R-:W-:Y:S02]  /*0ac0*/  UIADD3 UR6, UP0, URZ, -UR43, URZ ;  /* 0x8000002b3f067290 */ /* 0x000fe4000ff1e03f */
[----:B------:R-:W-:Y:S01]  /*0ad0*/  FMUL R0, R0, UR20 ;  /* 0x0000001400007c20 */ /* 0x000fe20008400000 */
[----:B------:R-:W-:Y:S01]  /*0ae0*/  ULDC.64 UR8, c[0x0][0x620] ;  /* 0x0001880000087ab9 */ /* 0x000fe20000000a00 */
[----:B------:R-:W-:Y:S01]  /*0af0*/  UIADD3.X UR5, URZ, ~UR5, URZ, UP0, !UPT ;  /* 0x800000053f057290 */ /* 0x000fe200087fe43f */
[----:B------:R-:W-:Y:S01]  /*0b00*/  UMOV UR10, UR18 ;  /* 0x00000012000a7c82 */ /* 0x000fe20008000000 */
[----:B------:R-:W-:-:S02]  /*0b10*/  UMOV UR11, UR19 ;  /* 0x00000013000b7c82 */ /* 0x000fc40008000000 */
[----:B------:R-:W-:Y:S01]  /*0b20*/  UIMAD UR5, UR5, UR8, URZ ;  /* 0x00000008050572a4 */ /* 0x000fe2000f8e023f */
[----:B------:R-:W0:Y:S01]  /*0b30*/  F2I.U32.TRUNC.NTZ R0, R0 ;  /* 0x0000000000007305 */ /* 0x000e22000020f000 */
[----:B------:R-:W-:Y:S02]  /*0b40*/  UIMAD.WIDE.U32 UR10, UR6, UR8, UR10 ;  /* 0x00000008060a72a5 */ /* 0x000fe4000f8e000a */
[----:B------:R-:W-:Y:S01]  /*0b50*/  UIMAD UR6, UR6, UR9, UR5 ;  /* 0x00000009060672a4 */ /* 0x000fe2000f8e0205 */
[----:B------:R-:W-:Y:S01]  /*0b60*/  ULDC UR21, c[0x0][0x658] ;  /* 0x0001960000157ab9 */ /* 0x000fe20000000800 */
[----:B------:R-:W-:Y:S02]  /*0b70*/  UMOV UR19, 0xffffffff ;  /* 0xffffffff00137882 */ /* 0x000fe40000000000 */
[----:B------:R-:W-:Y:S01]  /*0b80*/  UIADD3 UR6, UR11, UR6, URZ ;  /* 0x000000060b067290 */ /* 0x000fe2000fffe03f */
[----:B------:R-:W-:Y:S01]  /*0b90*/  ULDC UR15, c[0x0][0x618] ;  /* 0x00018600000f7ab9 */ /* 0x000fe20000000800 */
[----:B------:R-:W-:Y:S01]  /*0ba0*/  ULDC.64 UR8, c[0x0][0x640] ;  /* 0x0001900000087ab9 */ /* 0x000fe20000000a00 */
[----:B------:R-:W-:Y:S01]  /*0bb0*/  USHF.L.U32 UR11, UR19, UR21, URZ ;  /* 0x00000015130b7299 */ /* 0x000fe2000800063f */
[----:B------:R-:W-:Y:S01]  /*0bc0*/  ISETP.NE.U32.AND P0, PT, RZ, UR8, PT ;  /* 0x00000008ff007c0c */ /* 0x000fe2000bf05070 */
[----:B------:R-:W-:-:S02]  /*0bd0*/  USHF.R.U64 UR19, UR10, UR15, UR6 ;  /* 0x0000000f0a137299 */ /* 0x000fc40008001206 */
[----:B------:R-:W-:Y:S01]  /*0be0*/  USHF.R.U32.HI UR10, URZ, UR15, UR6 ;  /* 0x0000000f3f0a7299 */ /* 0x000fe20008011606 */
[----:B0-----:R-:W-:Y:S01]  /*0bf0*/  R2UR UR14, R0 ;  /* 0x00000000000e72ca */ /* 0x001fe200000e0000 */
[----:B------:R-:W-:Y:S01]  /*0c00*/  ULDC UR17, c[0x0][0x608] ;  /* 0x0001820000117ab9 */ /* 0x000fe20000000800 */
[----:B------:R-:W-:Y:S01]  /*0c10*/  ISETP.NE.AND.EX P0, PT, RZ, UR9, PT, P0 ;  /* 0x00000009ff007c0c */ /* 0x000fe2000bf05300 */
[----:B------:R-:W-:Y:S02]  /*0c20*/  USHF.R.U64 UR23, UR19, UR17, UR10 ;  /* 0x0000001113177299 */ /* 0x000fe4000800120a */
[----:B------:R-:W-:Y:S01]  /*0c30*/  USHF.R.U32.HI UR10, URZ, UR17, UR10 ;  /* 0x000000113f0a7299 */ /* 0x000fe2000801160a */
[----:B------:R-:W-:Y:S01]  /*0c40*/  UMOV UR16, 0x1 ;  /* 0x0000000100107882 */ /* 0x000fe20000000000 */
[----:B------:R-:W-:Y:S02]  /*0c50*/  UIADD3 UR12, -UR12, URZ, URZ ;  /* 0x0000003f0c0c7290 */ /* 0x000fe4000fffe13f */
[----:B------:R-:W-:-:S02]  /*0c60*/  USHF.R.U64 UR24, UR23, UR21, UR10 ;  /* 0x0000001517187299 */ /* 0x000fc4000800120a */
[----:B------:R-:W-:Y:S01]  /*0c70*/  USHF.L.U32 UR6, UR16, UR21, URZ ;  /* 0x0000001510067299 */ /* 0x000fe2000800063f */
[----:B------:R-:W-:Y:S01]  /*0c80*/  ULDC UR13, c[0x0][0x144] ;  /* 0x00005100000d7ab9 */ /* 0x000fe20000000800 */
[----:B------:R-:W-:Y:S01]  /*0c90*/  ULDC UR5, c[0x0][0x600] ;  /* 0x0001800000057ab9 */ /* 0x000fe20000000800 */
[----:B------:R-:W-:Y:S02]  /*0ca0*/  ULOP3.LUT UR16, URZ, UR11, URZ, 0x33, !UPT ;  /* 0x0000000b3f107292 */ /* 0x000fe4000f8e333f */
[----:B------:R-:W-:Y:S02]  /*0cb0*/  USHF.R.U32.HI UR11, URZ, UR21, UR10 ;  /* 0x000000153f0b7299 */ /* 0x000fe4000801160a */
[----:B------:R-:W-:Y:S02]  /*0cc0*/  UIADD3 UR18, UR5, -0x1, URZ ;  /* 0xffffffff05127890 */ /* 0x000fe4000fffe03f */
[----:B------:R-:W-:Y:S02]  /*0cd0*/  UIADD3 UR20, -UR14, URZ, URZ ;  /* 0x0000003f0e147290 */ /* 0x000fe4000fffe13f */
[----:B------:R-:W-:Y:S01]  /*0ce0*/  UIMAD UR4, UR13, UR12, UR4 ;  /* 0x0000000c0d0472a4 */ /* 0x000fe2000f8e0204 */
[----:B------:R-:W-:Y:S01]  /*0cf0*/  ULDC UR25, c[0x0][0x148] ;  /* 0x0000520000197ab9 */ /* 0x000fe20000000800 */
[----:B------:R-:W-:Y:S01]  /*0d00*/  ULDC UR21, c[0x0][0x648] ;  /* 0x0001920000157ab9 */ /* 0x000fe20000000800 */
[----:B------:R-:W-:Y:S01]  /*0d10*/  ULDC UR22, c[0x0][0x638] ;  /* 0x00018e0000167ab9 */ /* 0x000fe20000000800 */
[----:B------:R-:W-:Y:S01]  /*0d20*/  UMOV UR10, UR24 ;  /* 0x00000018000a7c82 */ /* 0x000fe20008000000 */
[----:B------:R-:W-:Y:S07]  /*0d30*/  @!P0 BRA `(.L_x_7) ;  /* 0x0000000000308947 */ /* 0x000fee0003800000 */
[----:B------:R-:W-:Y:S02]  /*0d40*/  ULDC UR14, c[0x0][0x64c] ;  /* 0x00019300000e7ab9 */ /* 0x000fe40000000800 */
        /* <DEDUP_REMOVED lines=8> */
[----:B------:R-:W-:-:S07]  /*0dd0*/  UIMAD.WIDE.U32.X UR8, UR17, UR9, UR14, UP0 ;  /* 0x00000009110872a5 */ /* 0x000fce00080e040e */
[----:B------:R-:W-:Y:S01]  /*0de0*/  UMOV UR10, UR8 ;  /* 0x00000008000a7c82 */ /* 0x000fe20008000000 */
[----:B------:R-:W-:-:S05]  /*0df0*/  UMOV UR11, UR9 ;  /* 0x00000009000b7c82 */ /* 0x000fca0008000000 */
.L_x_7:
[----:B------:R-:W-:Y:S01]  /*0e00*/  UISETP.NE.AND UP0, UPT, UR46, URZ, UPT ;  /* 0x0000003f2e00728c */ /* 0x000fe2000bf05270 */
[----:B------:R-:W-:Y:S01]  /*0e10*/  IMAD.MOV.U32 R0, RZ, RZ, 0x1 ;  /* 0x00000001ff007424 */ /* 0x000fe200078e00ff */
[----:B------:R-:W-:Y:S02]  /*0e20*/  USHF.R.U64 UR8, UR10, UR21, UR11 ;  /* 0x000000150a087299 */ /* 0x000fe4000800120b */
[----:B------:R-:W-:Y:S02]  /*0e30*/  ULOP3.LUT UR16, UR23, UR16, URZ, 0xc0, !UPT ;  /* 0x0000001017107292 */ /* 0x000fe4000f8ec03f */
[----:B------:R-:W-:Y:S02]  /*0e40*/  ULOP3.LUT UR18, UR19, UR18, URZ, 0xc0, !UPT ;  /* 0x0000001213127292 */ /* 0x000fe4000f8ec03f */
[----:B------:R-:W-:-:S03]  /*0e50*/  UIMAD UR16, UR6, UR8, UR16 ;  /* 0x00000008061072a4 */ /* 0x000fc6000f8e0210 */
[----:B------:R-:W-:Y:S02]  /*0e60*/  @UP0 UIMAD UR4, UR25, UR20, UR7 ;  /* 0x00000014190402a4 */ /* 0x000fe4000f8e0207 */
[----:B------:R-:W-:-:S04]  /*0e70*/  UIADD3 UR7, -UR8, URZ, URZ ;  /* 0x0000003f08077290 */ /* 0x000fc8000fffe13f */
[----:B------:R-:W-:-:S03]  /*0e80*/  UIMAD UR6, UR7, UR22, UR24 ;  /* 0x00000016070672a4 */ /* 0x000fc6000f8e0218 */
[----:B------:R-:W-:Y:S01]  /*0e90*/  ULDC UR7, c[0x0][0x610] ;  /* 0x0001840000077ab9 */ /* 0x000fe20000000800 */
[----:B------:R-:W-:Y:S02]  /*0ea0*/  UIMAD UR6, UR6, UR5, UR18 ;  /* 0x00000005060672a4 */ /* 0x000fe4000f8e0212 */
[----:B------:R-:W-:-:S04]  /*0eb0*/  UIMAD UR4, UR16, UR7, UR4 ;  /* 0x00000007100472a4 */ /* 0x000fc8000f8e0204 */
[----:B------:R-:W-:Y:S02]  /*0ec0*/  USEL UR42, UR6, UR4, !UP0 ;  /* 0x00000004062a7287 */ /* 0x000fe4000c000000 */
[----:B------:R-:W-:-:S12]  /*0ed0*/  USEL UR41, UR4, UR6, !UP0 ;  /* 0x0000000604297287 */ /* 0x000fd8000c000000 */
.L_x_5:
[----:B------:R-:W-:-:S08]  /*0ee0*/  NOP ;  /* 0x0000000000007918 */ /* 0x000fd00000000000 */
[----:B------:R-:W0:Y:S02]  /*0ef0*/  USETMAXREG.TRY_ALLOC.CTAPOOL UP0, 0xe8 ;  /* 0x000000e8000079c8 */ /* 0x000e240008000600 */
[----:B0-----:R-:W-:-:S13]  /*0f00*/  PLOP3.LUT P0, PT, PT, PT, UP0, 0x80, 0x0 ;  /* 0x000000000000781c */ /* 0x001fda0003f0f008 */
[----:B------:R-:W-:Y:S05]  /*0f10*/  @!P0 BRA `(.L_x_5) ;  /* 0xfffffffc00f08947 */ /* 0x000fea000383ffff */
[----:B------:R-:W-:Y:S01]  /*0f20*/  ULDC.64 UR4, c[0x0][0x598] ;  /* 0x0001660000047ab9 */ /* 0x000fe20000000a00 */
[----:B------:R-:W-:Y:S01]  /*0f30*/  ULDC.64 UR36, c[0x0][0x208] ;  /* 0x0000820000247ab9 */ /* 0x000fe20000000a00 */
[----:B------:R-:W-:-:S04]  /*0f40*/  ISETP.NE.U32.AND P0, PT, RZ, UR4, PT ;  /* 0x00000004ff007c0c */ /* 0x000fc8000bf05070 */
[----:B------:R-:W-:-:S13]  /*0f50*/  ISETP.NE.AND.EX P0, PT, RZ, UR5, PT, P0 ;  /* 0x00000005ff007c0c */ /* 0x000fda000bf05300 */
[----:B------:R-:W-:Y:S05]  /*0f60*/  @!P0 BRA `(.L_x_8) ;  /* 0x00000000001c8947 */ /* 0x000fea0003800000 */
[----:B------:R-:W0:Y:S02]  /*0f70*/  LDC.64 R4, c[0x0][0x598] ;  /* 0x00016600ff047b82 */ /* 0x000e240000000a00 */
[----:B0-----:R-:W2:Y:S02]  /*0f80*/  LDG.E.64 R4, desc[UR36][R4.64] ;  /* 0x0000002404047981 */ /* 0x001ea4000c1e1b00 */
[----:B--2---:R-:W-:-:S04]  /*0f90*/  ISETP.NE.U32.AND P0, PT, R4, RZ, PT ;  /* 0x000000ff0400720c */ /* 0x004fc80003f05070 */
[----:B------:R-:W-:-:S13]  /*0fa0*/  ISETP.NE.AND.EX P0, PT, R5, RZ, PT, P0 ;  /* 0x000000ff0500720c */ /* 0x000fda0003f05300 */
[----:B------:R-:W-:Y:S05]  /*0fb0*/  @!P0 BRA `(.L_x_8) ;  /* 0x0000000000088947 */ /* 0x000fea0003800000 */
[----:B------:R0:W5:Y:S01]  /*0fc0*/  LD.E R22, desc[UR36][R4.64] ;  /* 0x0000002404167980 */ /* 0x000162000c101900 */
[----:B------:R-:W-:Y:S05]  /*0fd0*/  BRA `(.L_x_9) ;  /* 0x0000000000247947 */ /* 0x000fea0003800000 */
.L_x_8:
[----:B------:R-:W-:Y:S02]  /*0fe0*/  ULDC.64 UR4, c[0x0][0x588] ;  /* 0x0001620000047ab9 */ /* 0x000fe40000000a00 */
[----:B------:R-:W-:-:S04]  /*0ff0*/  ISETP.NE.U32.AND P0, PT, RZ, UR4, PT ;  /* 0x00000004ff007c0c */ /* 0x000fc8000bf05070 */
[----:B------:R-:W-:-:S13]  /*1000*/  ISETP.NE.AND.EX P0, PT, RZ, UR5, PT, P0 ;  /* 0x00000005ff007c0c */ /* 0x000fda000bf05300 */
[----:B------:R-:W-:Y:S05]  /*1010*/  @!P0 BRA `(.L_x_10) ;  /* 0x00000000000c8947 */ /* 0x000fea0003800000 */
[----:B------:R-:W0:Y:S02]  /*1020*/  LDC.64 R22, c[0x0][0x588] ;  /* 0x00016200ff167b82 */ /* 0x000e240000000a00 */
[----:B0-----:R1:W5:Y:S01]  /*1030*/  LDG.E R22, desc[UR36][R22.64] ;  /* 0x0000002416167981 */ /* 0x001362000c1e1900 */
[----:B------:R-:W-:Y:S05]  /*1040*/  BRA `(.L_x_9) ;  /* 0x0000000000087947 */ /* 0x000fea0003800000 */
.L_x_10:
[----:B------:R-:W-:Y:S02]  /*1050*/  ULDC UR4, c[0x0][0x580] ;  /* 0x0001600000047ab9 */ /* 0x000fe40000000800 */
[----:B------:R-:W-:-:S07]  /*1060*/  IMAD.U32 R22, RZ, RZ, UR4 ;  /* 0x00000004ff167e24 */ /* 0x000fce000f8e00ff */
.L_x_9:
[----:B------:R-:W-:Y:S02]  /*1070*/  ULDC.64 UR4, c[0x0][0x5a0] ;  /* 0x0001680000047ab9 */ /* 0x000fe40000000a00 */
[----:B------:R-:W-:-:S04]  /*1080*/  ISETP.NE.U32.AND P0, PT, RZ, UR4, PT ;  /* 0x00000004ff007c0c */ /* 0x000fc8000bf05070 */
[----:B------:R-:W-:-:S13]  /*1090*/  ISETP.NE.AND.EX P0, PT, RZ, UR5, PT, P0 ;  /* 0x00000005ff007c0c */ /* 0x000fda000bf05300 */
[----:B------:R-:W-:Y:S05]  /*10a0*/  @!P0 BRA `(.L_x_11) ;  /* 0x00000000001c8947 */ /* 0x000fea0003800000 */
[----:B0-----:R-:W0:Y:S02]  /*10b0*/  LDC.64 R4, c[0x0][0x5a0] ;  /* 0x00016800ff047b82 */ /* 0x001e240000000a00 */
[----:B0-----:R-:W2:Y:S02]  /*10c0*/  LDG.E.64 R4, desc[UR36][R4.64] ;  /* 0x0000002404047981 */ /* 0x001ea4000c1e1b00 */
[----:B--2---:R-:W-:-:S04]  /*10d0*/  ISETP.NE.U32.AND P0, PT, R4, RZ, PT ;  /* 0x000000ff0400720c */ /* 0x004fc80003f05070 */
[----:B------:R-:W-:-:S13]  /*10e0*/  ISETP.NE.AND.EX P0, PT, R5, RZ, PT, P0 ;  /* 0x000000ff0500720c */ /* 0x000fda0003f05300 */
[----:B------:R-:W-:Y:S05]  /*10f0*/  @!P0 BRA `(.L_x_11) ;  /* 0x0000000000088947 */ /* 0x000fea0003800000 */
[----:B------:R0:W5:Y:S01]  /*1100*/  LD.E R19, desc[UR36][R4.64] ;  /* 0x0000002404137980 */ /* 0x000162000c101900 */
[----:B------:R-:W-:Y:S05]  /*1110*/  BRA `(.L_x_12) ;  /* 0x0000000000247947 */ /* 0x000fea0003800000 */
.L_x_11:
[----:B------:R-:W-:Y:S02]  /*1120*/  ULDC.64 UR4, c[0x0][0x590] ;  /* 0x0001640000047ab9 */ /* 0x000fe40000000a00 */
[----:B------:R-:W-:-:S04]  /*1130*/  ISETP.NE.U32.AND P0, PT, RZ, UR4, PT ;  /* 0x00000004ff007c0c */ /* 0x000fc8000bf05070 */
[----:B------:R-:W-:-:S13]  /*1140*/  ISETP.NE.AND.EX P0, PT, RZ, UR5, PT, P0 ;  /* 0x00000005ff007c0c */ /* 0x000fda000bf05300 */
[----:B------:R-:W-:Y:S05]  /*1150*/  @!P0 BRA `(.L_x_13) ;  /* 0x00000000000c8947 */ /* 0x000fea0003800000 */
[----:B0-----:R-:W0:Y:S02]  /*1160*/  LDC.64 R4, c[0x0][0x590] ;  /* 0x00016400ff047b82 */ /* 0x001e240000000a00 */
[----:B0-----:R2:W5:Y:S01]  /*1170*/  LDG.E R19, desc[UR36][R4.64] ;  /* 0x0000002404137981 */ /* 0x001562000c1e1900 */
[----:B------:R-:W-:Y:S05]  /*1180*/  BRA `(.L_x_12) ;  /* 0x0000000000087947 */ /* 0x000fea0003800000 */
.L_x_13:
[----:B------:R-:W-:Y:S02]  /*1190*/  ULDC UR4, c[0x0][0x584] ;  /* 0x0001610000047ab9 */ /* 0x000fe40000000800 */
[----:B------:R-:W-:-:S07]  /*11a0*/  IMAD.U32 R19, RZ, RZ, UR4 ;  /* 0x00000004ff137e24 */ /* 0x000fce000f8e00ff */
.L_x_12:
[----:B------:R-:W-:-:S13]  /*11b0*/  LOP3.LUT P0, RZ, R0, 0xff, RZ, 0xc0, !PT ;  /* 0x000000ff00ff7812 */ /* 0x000fda000780c0ff */
[----:B------:R-:W-:Y:S05]  /*11c0*/  @!P0 EXIT ;  /* 0x000000000000894d */ /* 0x000fea0003800000 */
[----:B------:R-:W-:Y:S01]  /*11d0*/  ULDC UR4, c[0x0][0x28c] ;  /* 0x0000a30000047ab9 */ /* 0x000fe20000000800 */
[----:B------:R-:W-:Y:S01]  /*11e0*/  UMOV UR38, URZ ;  /* 0x0000003f00267c82 */ /* 0x000fe20008000000 */
[----:B------:R-:W-:Y:S01]  /*11f0*/  UIADD3 UR4, UR4, 0xf, URZ ;  /* 0x0000000f04047890 */ /* 0x000fe2000fffe03f */
[----:B------:R-:W-:-:S03]  /*1200*/  UMOV UR39, URZ ;  /* 0x0000003f00277c82 */ /* 0x000fc60008000000 */
[----:B------:R-:W-:-:S04]  /*1210*/  USHF.R.S32.HI UR5, URZ, 0x1f, UR4 ;  /* 0x0000001f3f057899 */ /* 0x000fc80008011404 */
[----:B------:R-:W-:-:S04]  /*1220*/  ULEA.HI UR5, UR5, UR4, URZ, 0x4 ;  /* 0x0000000405057291 */ /* 0x000fc8000f8f203f */
[----:B------:R-:W-:-:S12]  /*1230*/  USHF.R.S32.HI UR44, URZ, 0x4, UR5 ;  /* 0x000000043f2c7899 */ /* 0x000fd80008011405 */
.L_x_171:
[----:B------:R-:W-:Y:S01]  /*1240*/  LOP3.LUT R0, R2, 0x80, RZ, 0xc0, !PT ;  /* 0x0000008002007812 */ /* 0x000fe200078ec0ff */
[----:B---3--:R-:W3:Y:S01]  /*1250*/  S2UR UR6, SR_CgaCtaId ;  /* 0x00000000000679c3 */ /* 0x008ee20000008800 */
[----:B------:R-:W-:Y:S02]  /*1260*/  UMOV UR45, 0x400 ;  /* 0x00000400002d7882 */ /* 0x000fe40000000000 */
[----:B------:R-:W-:-:S06]  /*1270*/  SHF.R.U32.HI R0, RZ, 0x7, R0 ;  /* 0x00000007ff007819 */ /* 0x000fcc0000011600 */
[----:B----4-:R-:W4:Y:S01]  /*1280*/  SHFL.IDX PT, R0, R0, RZ, 0x1f ;  /* 0x00001fff00007589 */ /* 0x010f2200000e0000 */
[----:B---3--:R-:W-:Y:S01]  /*1290*/  ULEA UR45, UR6, UR45, 0x18 ;  /* 0x0000002d062d7291 */ /* 0x008fe2000f8ec03f */
[----:B----4-:R-:W-:-:S13]  /*12a0*/  R2UR UR4, R0 ;  /* 0x00000000000472ca */ /* 0x010fda00000e0000 */
[----:B------:R-:W-:-:S04]  /*12b0*/  ULEA.HI UR5, UR4, UR4, URZ, 0x1 ;  /* 0x0000000404057291 */ /* 0x000fc8000f8f083f */
[----:B------:R-:W-:-:S04]  /*12c0*/  ULOP3.LUT UR5, UR5, 0x1ffffe, URZ, 0xc0, !UPT ;  /* 0x001ffffe05057892 */ /* 0x000fc8000f8ec03f */
[----:B------:R-:W-:-:S03]  /*12d0*/  UIADD3 UR5, UR4, -UR5, URZ ;  /* 0x8000000504057290 */ /* 0x000fc6000fffe03f */
[----:B------:R-:W-:Y:S01]  /*12e0*/  ULDC UR4, c[0x0][0x28c] ;  /* 0x0000a30000047ab9 */ /* 0x000fe20000000800 */
[----:B------:R-:W-:Y:S01]  /*12f0*/  ULEA UR5, UR5, UR45, 0xb ;  /* 0x0000002d05057291 */ /* 0x000fe2000f8e583f */
[----:B------:R-:W-:-:S03]  /*1300*/  ISETP.LT.AND P0, PT, RZ, UR4, PT ;  /* 0x00000004ff007c0c */ /* 0x000fc6000bf01270 */
[----:B------:R-:W-:-:S04]  /*1310*/  UIADD3 UR5, UR5, 0x200, URZ ;  /* 0x0000020005057890 */ /* 0x000fc8000fffe03f */
[----:B------:R-:W-:-:S04]  /*1320*/  USHF.R.U32.HI UR5, URZ, 0x4, UR5 ;  /* 0x000000043f057899 */ /* 0x000fc80008011605 */
[----:B------:R-:W-:Y:S02]  /*1330*/  ULOP3.LUT UR47, UR5, 0x3fff, URZ, 0xc0, !UPT ;  /* 0x00003fff052f7892 */ /* 0x000fe4000f8ec03f */
[----:B-12--5:R-:W-:Y:S10]  /*1340*/  @P0 BRA `(.L_x_14) ;  /* 0x0000000000400947 */ /* 0x026ff40003800000 */
[----:B------:R-:W-:Y:S01]  /*1350*/  MOV R0, 0x0 ;  /* 0x0000000000007802 */ /* 0x000fe20000000f00 */
[----:B------:R-:W-:Y:S01]  /*1360*/  ULDC.64 UR4, c[0x4][0x68] ;  /* 0x01001a0000047ab9 */ /* 0x000fe20000000a00 */
[----:B------:R-:W-:Y:S01]  /*1370*/  ULDC.64 UR6, c[0x4][0x8] ;  /* 0x0100020000067ab9 */ /* 0x000fe20000000a00 */
[----:B0-2---:R-:W-:Y:S01]  /*1380*/  IMAD.U32 R4, RZ, RZ, UR4 ;  /* 0x00000004ff047e24 */ /* 0x005fe2000f8e00ff */
[----:B------:R0:W2:Y:S01]  /*1390*/  LDC.64 R14, c[0x4][R0] ;  /* 0x01000000000e7b82 */ /* 0x0000a20000000a00 */
[----:B------:R-:W-:Y:S01]  /*13a0*/  IMAD.U32 R5, RZ, RZ, UR5 ;  /* 0x00000005ff057e24 */ /* 0x000fe2000f8e00ff */
[----:B------:R-:W-:Y:S01]  /*13b0*/  ULDC.64 UR4, c[0x4][0x70] ;  /* 0x01001c0000047ab9 */ /* 0x000fe20000000a00 */
[----:B------:R-:W-:Y:S02]  /*13c0*/  IMAD.U32 R10, RZ, RZ, UR6 ;  /* 0x00000006ff0a7e24 */ /* 0x000fe4000f8e00ff */
[----:B------:R-:W-:Y:S02]  /*13d0*/  IMAD.U32 R6, RZ, RZ, UR4 ;  /* 0x00000004ff067e24 */ /* 0x000fe4000f8e00ff */
[----:B------:R-:W-:-:S02]  /*13e0*/  IMAD.U32 R7, RZ, RZ, UR5 ;  /* 0x00000005ff077e24 */ /* 0x000fc4000f8e00ff */
[----:B------:R-:W-:Y:S02]  /*13f0*/  IMAD.U32 R11, RZ, RZ, UR7 ;  /* 0x00000007ff0b7e24 */ /* 0x000fe4000f8e00ff */
[----:B------:R-:W-:Y:S02]  /*1400*/  IMAD.MOV.U32 R8, RZ, RZ, 0x1e1 ;  /* 0x000001e1ff087424 */ /* 0x000fe400078e00ff */
[----:B------:R-:W-:Y:S02]  /*1410*/  IMAD.MOV.U32 R12, RZ, RZ, 0x1 ;  /* 0x00000001ff0c7424 */ /* 0x000fe400078e00ff */
[----:B0-----:R-:W-:-:S07]  /*1420*/  IMAD.MOV.U32 R13, RZ, RZ, RZ ;  /* 0x000000ffff0d7224 */ /* 0x001fce00078e00ff */
[----:B------:R-:W-:-:S07]  /*1430*/  LEPC R20, `(.L_x_14) ;  /* 0x000000001014794e */ /* 0x000fce0000000000 */
[----:B-12--5:R-:W-:Y:S05]  /*1440*/  CALL.ABS.NOINC R14 ;  /* 0x000000000e007343 */ /* 0x026fea0003c00000 */
.L_x_14:
[----:B------:R-:W-:-:S06]  /*1450*/  ULOP3.LUT UR4, UR40, 0x1, URZ, 0xfc, !UPT ;  /* 0x0000000128047892 */ /* 0x000fcc000f8efc3f */
[----:B------:R-:W-:-:S05]  /*1460*/  IMAD.U32 R0, RZ, RZ, UR4 ;  /* 0x00000004ff007e24 */ /* 0x000fca000f8e00ff */
[----:B------:R-:W-:-:S13]  /*1470*/  ISETP.NE.AND P0, PT, R0, 0x3, PT ;  /* 0x000000030000780c */ /* 0x000fda0003f05270 */
[----:B------:R-:W-:Y:S05]  /*1480*/  @!P0 BRA `(.L_x_15) ;  /* 0x0000000000048947 */ /* 0x000fea0003800000 */
[----:B------:R-:W-:Y:S01]  /*1490*/  BPT.TRAP 0x1 ;  /* 0x000000040000795c */ /* 0x000fe20000300000 */
.L_x_15:
[----:B------:R-:W-:Y:S02]  /*14a0*/  IMAD.U32 R3, RZ, RZ, UR39 ;  /* 0x00000027ff037e24 */ /* 0x000fe4000f8e00ff */
[----:B------:R-:W-:-:S03]  /*14b0*/  IMAD.U32 R0, RZ, RZ, UR38 ;  /* 0x00000026ff007e24 */ /* 0x000fc6000f8e00ff */
[----:B------:R-:W-:Y:S02]  /*14c0*/  LEA R3, R3, UR45, 0x3 ;  /* 0x0000002d03037c11 */ /* 0x000fe4000f8e18ff */
[----:B------:R-:W-:-:S04]  /*14d0*/  SHF.L.U32 R0, R0, 0x1f, RZ ;  /* 0x0000001f00007819 */ /* 0x000fc800000006ff */
[----:B------:R3:W4:Y:S01]  /*14e0*/  SYNCS.PHASECHK.TRANS64.TRYWAIT P1, [R3+URZ], R0 ;  /* 0x00000000030075a7 */ /* 0x000722000802017f */
[----:B------:R-:W-:Y:S05]  /*14f0*/  @!P0 BRA `(.L_x_16) ;  /* 0x0000000000048947 */ /* 0x000fea0003800000 */
[----:B------:R-:W-:Y:S01]  /*1500*/  BPT.TRAP 0x1 ;  /* 0x000000040000795c */ /* 0x000fe20000300000 */
.L_x_16:
[----:B----4-:R-:W-:Y:S05]  /*1510*/  @P1 BRA `(.L_x_17) ;  /* 0x0000000000081947 */ /* 0x010fea0003800000 */
[----:B------:R-:W4:Y:S02]  /*1520*/  SYNCS.PHASECHK.TRANS64.TRYWAIT P1, [R3+URZ], R0 ;  /* 0x00000000030075a7 */ /* 0x000f24000802017f */
[----:B----4-:R-:W-:Y:S05]  /*1530*/  @!P1 BRA `(.L_x_18) ;  /* 0x000000dc00d49947 */ /* 0x010fea0003800000 */
.L_x_17:
[----:B------:R-:W-:-:S04]  /*1540*/  UISETP.LT.AND UP0, UPT, UR44, 0x1, UPT ;  /* 0x000000012c00788c */ /* 0x000fc8000bf01270 */
[----:B------:R-:W-:-:S06]  /*1550*/  USEL UR4, UR44, 0x1, UP0 ;  /* 0x000000012c047887 */ /* 0x000fcc0008000000 */
[----:B---34-:R-:W-:Y:S01]  /*1560*/  IMAD.U32 R0, RZ, RZ, UR4 ;  /* 0x00000004ff007e24 */ /* 0x018fe2000f8e00ff */
[----:B------:R-:W-:Y:S05]  /*1570*/  WARPSYNC.ALL ;  /* 0x0000000000007948 */ /* 0x000fea0003800000 */
[----:B------:R-:W-:-:S04]  /*1580*/  IADD3 R0, -R0, UR44, RZ ;  /* 0x0000002c00007c10 */ /* 0x000fc8000fffe1ff */
[----:B------:R-:W-:Y:S01]  /*1590*/  ISETP.GE.AND P1, PT, R0, 0x1, PT ;  /* 0x000000010000780c */ /* 0x000fe20003f26270 */
[----:B------:R-:W-:Y:S01]  /*15a0*/  UIADD3 UR4, UR45, 0x2a200, URZ ;  /* 0x0002a2002d047890 */ /* 0x000fe2000fffe03f */
[----:B------:R-:W-:Y:S01]  /*15b0*/  WARPGROUP.ARRIVE ;  /* 0x00000000000079c5 */ /* 0x000fe20000000000 */
[----:B------:R-:W-:Y:S02]  /*15c0*/  ULOP3.LUT UR47, UR47, 0x10000, URZ, 0xfc, !UPT ;  /* 0x000100002f2f7892 */ /* 0x000fe4000f8efc3f */
[----:B------:R-:W-:Y:S02]  /*15d0*/  USHF.R.U32.HI UR4, URZ, 0x4, UR4 ;  /* 0x000000043f047899 */ /* 0x000fe40008011604 */
[----:B------:R-:W-:Y:S02]  /*15e0*/  UIMAD UR8, UR39, 0x300, UR47 ;  /* 0x00000300270878a4 */ /* 0x000fe4000f8e022f */
[----:B------:R-:W-:Y:S01]  /*15f0*/  ULOP3.LUT UR4, UR4, 0x3fff, URZ, 0xc0, !UPT ;  /* 0x00003fff04047892 */ /* 0x000fe2000f8ec03f */
[----:B------:R-:W-:Y:S01]  /*1600*/  UMOV UR5, 0xc0000010 ;  /* 0xc000001000057882 */ /* 0x000fe20000000000 */
[----:B------:R-:W-:-:S02]  /*1610*/  UMOV UR7, 0xc0000010 ;  /* 0xc000001000077882 */ /* 0x000fc40000000000 */
[----:B------:R-:W-:-:S03]  /*1620*/  ULOP3.LUT UR11, UR4, 0x10000, URZ, 0xfc, !UPT ;  /* 0x00010000040b7892 */ /* 0x000fc6000f8efc3f */
[----:B------:R-:W-:Y:S01]  /*1630*/  UMOV UR4, UR8 ;  /* 0x0000000800047c82 */ /* 0x000fe20008000000 */
[----:B------:R-:W-:-:S09]  /*1640*/  ULEA UR6, UR39, UR11, 0x8 ;  /* 0x0000000b27067291 */ /* 0x000fd2000f8e403f */
[----:B------:R-:W-:Y:S01]  /*1650*/  HGMMA.64x128x16.F32 R152, gdesc[UR4], RZ, !UPT, gsb0 ;  /* 0x01e00000049879f0 */ /* 0x000fe2000c0008ff */
[----:B------:R-:W-:Y:S01]  /*1660*/  UIADD3 UR4, UR8, 0x100, URZ ;  /* 0x0000010008047890 */ /* 0x000fe2000fffe03f */
[----:B------:R-:W-:Y:S01]  /*1670*/  UMOV UR5, 0xc0000010 ;  /* 0xc000001000057882 */ /* 0x000fe20000000000 */
[----:B------:R-:W-:Y:S02]  /*1680*/  WARPGROUP.DEPBAR.LE gsb0, 0x0 ;  /* 0x00008000000079c5 */ /* 0x000fe40000010000 */
[----:B------:R-:W-:-:S07]  /*1690*/  WARPGROUP.ARRIVE ;  /* 0x00000000000079c5 */ /* 0x000fce0000000000 */
[----:B------:R-:W-:Y:S01]  /*16a0*/  HGMMA.64x128x16.F32 R88, gdesc[UR4], RZ, !UPT, gsb0 ;  /* 0x01e00000045879f0 */ /* 0x000fe2000c0008ff */
[----:B------:R-:W-:Y:S01]  /*16b0*/  UIADD3 UR4, UR8, 0x200, URZ ;  /* 0x0000020008047890 */ /* 0x000fe2000fffe03f */
[----:B------:R-:W-:Y:S01]  /*16c0*/  UMOV UR5, 0xc0000010 ;  /* 0xc000001000057882 */ /* 0x000fe20000000000 */
[----:B------:R-:W-:Y:S02]  /*16d0*/  WARPGROUP.DEPBAR.LE gsb0, 0x0 ;  /* 0x00008000000079c5 */ /* 0x000fe40000010000 */
[----:B------:R-:W-:-:S07]  /*16e0*/  WARPGROUP.ARRIVE ;  /* 0x00000000000079c5 */ /* 0x000fce0000000000 */
[----:B------:R-:W-:Y:S03]  /*16f0*/  HGMMA.64x128x16.F32 R24, gdesc[UR4], RZ, !UPT, gsb0 ;  /* 0x01e00000041879f0 */ /* 0x000fe6000c0008ff */
[----:B------:R-:W-:Y:S02]  /*1700*/  WARPGROUP.DEPBAR.LE gsb0, 0x0 ;  /* 0x00008000000079c5 */ /* 0x000fe40000010000 */
[----:B------:R-:W-:Y:S05]  /*1710*/  @!P1 BRA `(.L_x_19) ;  /* 0x0000000000e49947 */ /* 0x000fea0003800000 */
[----:B------:R-:W-:Y:S01]  /*1720*/  UIADD3 UR4, UR39, 0x1, URZ ;  /* 0x0000000127047890 */ /* 0x000fe2000fffe03f */
[----:B------:R-:W-:Y:S01]  /*1730*/  IMAD.MOV.U32 R3, RZ, RZ, R0 ;  /* 0x000000ffff037224 */ /* 0x000fe200078e0000 */
[----:B------:R-:W-:Y:S02]  /*1740*/  UMOV UR9, UR39 ;  /* 0x0000002700097c82 */ /* 0x000fe40008000000 */
[----:B------:R-:W-:-:S04]  /*1750*/  UISETP.NE.AND UP0, UPT, UR4, 0xe, UPT ;  /* 0x0000000e0400788c */ /* 0x000fc8000bf05270 */
[----:B------:R-:W-:Y:S02]  /*1760*/  USEL UR5, URZ, 0x1, UP0 ;  /* 0x000000013f057887 */ /* 0x000fe40008000000 */
[----:B------:R-:W-:Y:S02]  /*1770*/  USEL UR8, UR4, URZ, UP0 ;  /* 0x0000003f04087287 */ /* 0x000fe40008000000 */
[----:B------:R-:W-:-:S06]  /*1780*/  ULOP3.LUT UR5, UR38, UR5, URZ, 0x3c, !UPT ;  /* 0x0000000526057292 */ /* 0x000fcc000f8e3c3f */
[----:B------:R-:W-:-:S07]  /*1790*/  IMAD.U32 R6, RZ, RZ, UR5 ;  /* 0x00000005ff067e24 */ /* 0x000fce000f8e00ff */
.L_x_26:
[----:B------:R-:W-:Y:S05]  /*17a0*/  @!P0 BRA `(.L_x_20) ;  /* 0x0000000000048947 */ /* 0x000fea0003800000 */
[----:B------:R-:W-:Y:S01]  /*17b0*/  BPT.TRAP 0x1 ;  /* 0x000000040000795c */ /* 0x000fe20000300000 */
.L_x_20:
[----:B------:R-:W-:Y:S01]  /*17c0*/  ULEA UR4, UR8, UR45, 0x3 ;  /* 0x0000002d08047291 */ /* 0x000fe2000f8e183f */
[----:B0-2---:R-:W-:-:S08]  /*17d0*/  SHF.L.U32 R4, R6, 0x1f, RZ ;  /* 0x0000001f06047819 */ /* 0x005fd000000006ff */
[----:B------:R0:W2:Y:S01]  /*17e0*/  SYNCS.PHASECHK.TRANS64.TRYWAIT P1, [UR4], R4 ;  /* 0x00000004ff0075a7 */ /* 0x0000a20008020144 */
[----:B------:R-:W-:Y:S05]  /*17f0*/  @!P0 BRA `(.L_x_21) ;  /* 0x0000000000048947 */ /* 0x000fea0003800000 */
[----:B------:R-:W-:Y:S01]  /*1800*/  BPT.TRAP 0x1 ;  /* 0x000000040000795c */ /* 0x000fe20000300000 */
.L_x_21:
[----:B--2---:R-:W-:Y:S05]  /*1810*/  @P1 BRA `(.L_x_22) ;  /* 0x0000000000081947 */ /* 0x004fea0003800000 */
[----:B------:R-:W2:Y:S02]  /*1820*/  SYNCS.PHASECHK.TRANS64.TRYWAIT P1, [UR4], R4 ;  /* 0x00000004ff0075a7 */ /* 0x000ea40008020144 */
[----:B--2---:R-:W-:Y:S05]  /*1830*/  @!P1 BRA `(.L_x_23) ;  /* 0x000000dc00289947 */ /* 0x004fea0003800000 */
.L_x_22:
[----:B------:R-:W-:Y:S01]  /*1840*/  UIMAD UR10, UR8, 0x300, UR47 ;  /* 0x00000300080a78a4 */ /* 0x000fe2000f8e022f */
[----:B------:R-:W-:Y:S01]  /*1850*/  WARPGROUP.ARRIVE ;  /* 0x00000000000079c5 */ /* 0x000fe20000000000 */
[----:B------:R-:W-:Y:S01]  /*1860*/  ULEA UR6, UR8, UR11, 0x8 ;  /* 0x0000000b08067291 */ /* 0x000fe2000f8e403f */
[----:B------:R-:W-:Y:S01]  /*1870*/  UMOV UR5, 0xc0000010 ;  /* 0xc000001000057882 */ /* 0x000fe20000000000 */
[----:B------:R-:W-:-:S03]  /*1880*/  UMOV UR7, 0xc0000010 ;  /* 0xc000001000077882 */ /* 0x000fc60000000000 */
[----:B------:R-:W-:-:S04]  /*1890*/  UMOV UR4, UR10 ;  /* 0x0000000a00047c82 */ /* 0x000fc80008000000 */
[----:B------:R-:W-:Y:S01]  /*18a0*/  HGMMA.64x128x16.F32 R152, gdesc[UR4], R152, gsb0 ;  /* 0x01e00000049879f0 */ /* 0x000fe20008000898 */
[----:B------:R-:W-:Y:S01]  /*18b0*/  UIADD3 UR4, UR10, 0x100, URZ ;  /* 0x000001000a047890 */ /* 0x000fe2000fffe03f */
[----:B------:R-:W-:Y:S01]  /*18c0*/  UMOV UR5, 0xc0000010 ;  /* 0xc000001000057882 */ /* 0x000fe20000000000 */
[----:B------:R-:W-:Y:S02]  /*18d0*/  WARPGROUP.DEPBAR.LE gsb0, 0x0 ;  /* 0x00008000000079c5 */ /* 0x000fe40000010000 */
[----:B------:R-:W-:-:S07]  /*18e0*/  WARPGROUP.ARRIVE ;  /* 0x00000000000079c5 */ /* 0x000fce0000000000 */
[----:B------:R-:W-:Y:S01]  /*18f0*/  HGMMA.64x128x16.F32 R88, gdesc[UR4], R88, gsb0 ;  /* 0x01e00000045879f0 */ /* 0x000fe20008000858 */
[----:B------:R-:W-:Y:S01]  /*1900*/  UIADD3 UR4, UR10, 0x200, URZ ;  /* 0x000002000a047890 */ /* 0x000fe2000fffe03f */
[----:B------:R-:W-:Y:S01]  /*1910*/  UMOV UR5, 0xc0000010 ;  /* 0xc000001000057882 */ /* 0x000fe20000000000 */
[----:B------:R-:W-:Y:S02]  /*1920*/  WARPGROUP.DEPBAR.LE gsb0, 0x0 ;  /* 0x00008000000079c5 */ /* 0x000fe40000010000 */
[----:B------:R-:W-:-:S07]  /*1930*/  WARPGROUP.ARRIVE ;  /* 0x00000000000079c5 */ /* 0x000fce0000000000 */
[----:B------:R-:W-:Y:S03]  /*1940*/  HGMMA.64x128x16.F32 R24, gdesc[UR4], R24, gsb0 ;  /* 0x01e00000041879f0 */ /* 0x000fe60008000818 */
[----:B------:R-:W-:Y:S02]  /*1950*/  WARPGROUP.DEPBAR.LE gsb0, 0x0 ;  /* 0x00008000000079c5 */ /* 0x000fe40000010000 */
[----:B------:R-:W-:Y:S05]  /*1960*/  @!P0 BRA `(.L_x_24) ;  /* 0x0000000000048947 */ /* 0x000fea0003800000 */
[----:B------:R-:W-:Y:S01]  /*1970*/  BPT.TRAP 0x1 ;  /* 0x000000040000795c */ /* 0x000fe20000300000 */
.L_x_24:
[----:B------:R-:W-:Y:S02]  /*1980*/  UISETP.GT.U32.AND UP0, UPT, UR40, 0x1, UPT ;  /* 0x000000012800788c */ /* 0x000fe4000bf04070 */
[----:B------:R-:W-:-:S04]  /*1990*/  ULEA UR4, UR9, UR45, 0x3 ;  /* 0x0000002d09047291 */ /* 0x000fc8000f8e183f */
[----:B------:R-:W-:Y:S01]  /*19a0*/  UIADD3 UR4, UR4, 0x70, URZ ;  /* 0x0000007004047890 */ /* 0x000fe2000fffe03f */
[----:B------:R-:W-:-:S03]  /*19b0*/  PLOP3.LUT P1, PT, PT, PT, UP0, 0x80, 0x0 ;  /* 0x000000000000781c */ /* 0x000fc60003f2f008 */
[----:B------:R-:W-:-:S09]  /*19c0*/  UPRMT UR4, URZ, 0x654, UR4 ;  /* 0x000006543f047896 */ /* 0x000fd20008000004 */
[----:B------:R-:W-:Y:S01]  /*19d0*/  SYNCS.ARRIVE.TRANS64.RED.A1T0 RZ, [UR4], RZ ;  /* 0x000000ffffff79a7 */ /* 0x000fe20008100404 */
[----:B------:R-:W-:Y:S05]  /*19e0*/  @P1 BRA `(.L_x_25) ;  /* 0x0000000000041947 */ /* 0x000fea0003800000 */
[----:B------:R-:W-:Y:S01]  /*19f0*/  BPT.TRAP 0x1 ;  /* 0x000000040000795c */ /* 0x000fe20000300000 */
.L_x_25:
[----:B------:R-:W-:Y:S01]  /*1a00*/  UIADD3 UR8, UR8, 0x1, URZ ;  /* 0x0000000108087890 */ /* 0x000fe2000fffe03f */
[C---:B------:R-:W-:Y:S01]  /*1a10*/  ISETP.GT.AND P1, PT, R3.reuse, 0x1, PT ;  /* 0x000000010300780c */ /* 0x040fe20003f24270 */
[----:B------:R-:W-:Y:S01]  /*1a20*/  UIADD3 UR9, UR9, 0x1, URZ ;  /* 0x0000000109097890 */ /* 0x000fe2000fffe03f */
[----:B------:R-:W-:Y:S01]  /*1a30*/  VIADD R3, R3, 0xffffffff ;  /* 0xffffffff03037836 */ /* 0x000fe20000000000 */
[----:B------:R-:W-:Y:S02]  /*1a40*/  UISETP.NE.AND UP0, UPT, UR8, 0xe, UPT ;  /* 0x0000000e0800788c */ /* 0x000fe4000bf05270 */
[----:B------:R-:W-:Y:S02]  /*1a50*/  UISETP.NE.AND UP1, UPT, UR9, 0xe, UPT ;  /* 0x0000000e0900788c */ /* 0x000fe4000bf25270 */
[----:B------:R-:W-:Y:S02]  /*1a60*/  USEL UR4, URZ, 0x1, UP0 ;  /* 0x000000013f047887 */ /* 0x000fe40008000000 */
[----:B------:R-:W-:-:S02]  /*1a70*/  USEL UR8, UR8, URZ, UP0 ;  /* 0x0000003f08087287 */ /* 0x000fc40008000000 */
[----:B------:R-:W-:Y:S02]  /*1a80*/  USEL UR9, UR9, URZ, UP1 ;  /* 0x0000003f09097287 */ /* 0x000fe40008800000 */
[----:B------:R-:W-:Y:S01]  /*1a90*/  LOP3.LUT R6, R6, UR4, RZ, 0x3c, !PT ;  /* 0x0000000406067c12 */ /* 0x000fe2000f8e3cff */
[----:B------:R-:W-:Y:S09]  /*1aa0*/  @P1 BRA `(.L_x_26) ;  /* 0xfffffffc003c1947 */ /* 0x000ff2000383ffff */
.L_x_19:
[----:B------:R-:W3:Y:S02]  /*1ab0*/  LDC R3, c[0x0][0x28c] ;  /* 0x0000a300ff037b82 */ /* 0x000ee40000000800 */
[----:B---3--:R-:W-:-:S13]  /*1ac0*/  ISETP.GE.AND P1, PT, R3, 0x1, PT ;  /* 0x000000010300780c */ /* 0x008fda0003f26270 */
[----:B------:R-:W-:Y:S05]  /*1ad0*/  @!P1 BRA `(.L_x_27) ;  /* 0x00000000003c9947 */ /* 0x000fea0003800000 */
[----:B------:R-:W-:Y:S05]  /*1ae0*/  @!P0 BRA `(.L_x_28) ;  /* 0x0000000000048947 */ /* 0x000fea0003800000 */
[----:B------:R-:W-:Y:S01]  /*1af0*/  BPT.TRAP 0x1 ;  /* 0x000000040000795c */ /* 0x000fe20000300000 */
.L_x_28:
[----:B------:R-:W-:Y:S01]  /*1b00*/  VIADD R0, R0, UR39 ;  /* 0x0000002700007c36 */ /* 0x000fe20008000000 */
[----:B------:R-:W-:-:S04]  /*1b10*/  UISETP.GT.U32.AND UP0, UPT, UR40, 0x1, UPT ;  /* 0x000000012800788c */ /* 0x000fc8000bf04070 */
[----:B0-2---:R-:W-:Y:S02]  /*1b20*/  SHF.R.U32.HI R4, RZ, 0x1, R0 ;  /* 0x00000001ff047819 */ /* 0x005fe40000011600 */
[----:B------:R-:W-:-:S03]  /*1b30*/  PLOP3.LUT P0, PT, PT, PT, UP0, 0x80, 0x0 ;  /* 0x000000000000781c */ /* 0x000fc60003f0f008 */
[----:B------:R-:W-:-:S05]  /*1b40*/  IMAD.WIDE.U32 R4, R4, -0x6db6db6d, RZ ;  /* 0x9249249304047825 */ /* 0x000fca00078e00ff */
[----:B------:R-:W-:-:S05]  /*1b50*/  SHF.R.U32.HI R5, RZ, 0x2, R5 ;  /* 0x00000002ff057819 */ /* 0x000fca0000011605 */
[----:B------:R-:W-:-:S05]  /*1b60*/  IMAD R0, R5, -0xe, R0 ;  /* 0xfffffff205007824 */ /* 0x000fca00078e0200 */
[----:B------:R-:W-:-:S05]  /*1b70*/  LEA R0, R0, UR45, 0x3 ;  /* 0x0000002d00007c11 */ /* 0x000fca000f8e18ff */
[----:B------:R-:W-:-:S05]  /*1b80*/  VIADD R0, R0, 0x70 ;  /* 0x0000007000007836 */ /* 0x000fca0000000000 */
[----:B------:R-:W-:-:S04]  /*1b90*/  PRMT R0, RZ, 0x654, R0 ;  /* 0x00000654ff007816 */ /* 0x000fc80000000000 */
[----:B------:R3:W-:Y:S01]  /*1ba0*/  SYNCS.ARRIVE.TRANS64.RED.A1T0 RZ, [R0+URZ], RZ ;  /* 0x000000ff00ff79a7 */ /* 0x0007e2000810043f */
[----:B------:R-:W-:Y:S05]  /*1bb0*/  @P0 BRA `(.L_x_27) ;  /* 0x0000000000040947 */ /* 0x000fea0003800000 */
[----:B------:R-:W-:Y:S01]  /*1bc0*/  BPT.TRAP 0x1 ;  /* 0x000000040000795c */ /* 0x000fe20000300000 */
.L_x_27:
[----:B---3--:R-:W-:Y:S01]  /*1bd0*/  LOP3.LUT R0, R2, 0x3, RZ, 0xc0, !PT ;  /* 0x0000000302007812 */ /* 0x008fe200078ec0ff */
[----:B------:R-:W-:Y:S01]  /*1be0*/  IMAD.MOV.U32 R7, RZ, RZ, -0x2 ;  /* 0xfffffffeff077424 */ /* 0x000fe200078e00ff */
[----:B------:R-:W-:Y:S01]  /*1bf0*/  USHF.L.U32 UR42, UR42, 0x7, URZ ;  /* 0x000000072a2a7899 */ /* 0x000fe2000800063f */
[----:B------:R-:W-:Y:S01]  /*1c00*/  SHF.R.U32.HI R3, RZ, 0x2, R2 ;  /* 0x00000002ff037819 */ /* 0x000fe20000011602 */
[----:B------:R-:W-:Y:S01]  /*1c10*/  ULDC UR5, c[0x0][0x288] ;  /* 0x0000a20000057ab9 */ /* 0x000fe20000000800 */
[----:B------:R-:W-:Y:S01]  /*1c20*/  UIMAD.WIDE UR8, UR41, 0x180, URZ ;  /* 0x00000180290878a5 */ /* 0x000fe2000f8e023f */
[----:B------:R-:W-:Y:S01]  /*1c30*/  IMAD R7, R0, R7, UR5 ;  /* 0x0000000500077e24 */ /* 0x000fe2000f8e0207 */
[----:B------:R-:W-:Y:S01]  /*1c40*/  LOP3.LUT R0, R18, 0x1, RZ, 0xc0, !PT ;  /* 0x0000000112007812 */ /* 0x000fe200078ec0ff */
[----:B------:R-:W-:Y:S01]  /*1c50*/  UIMAD UR41, UR41, 0x180, URZ ;  /* 0x00000180292978a4 */ /* 0x000fe2000f8e023f */
[C---:B0-2---:R-:W-:Y:S01]  /*1c60*/  LOP3.LUT R4, R2.reuse, 0x60, RZ, 0xc0, !PT ;  /* 0x0000006002047812 */ /* 0x045fe200078ec0ff */
[----:B------:R-:W-:Y:S01]  /*1c70*/  UISETP.GE.AND UP0, UPT, UR42, UR5, UPT ;  /* 0x000000052a00728c */ /* 0x000fe2000bf06270 */
[----:B------:R-:W-:Y:S01]  /*1c80*/  IMAD.SHL.U32 R216, R2, 0x2, RZ ;  /* 0x0000000202d87824 */ /* 0x000fe200078e00ff */
[----:B------:R-:W-:Y:S01]  /*1c90*/  UIADD3 UR39, UR44, UR39, URZ ;  /* 0x000000272c277290 */ /* 0x000fe2000fffe03f */
[----:B------:R-:W-:Y:S01]  /*1ca0*/  IMAD.U32 R217, RZ, RZ, UR42 ;  /* 0x0000002affd97e24 */ /* 0x000fe2000f8e00ff */
[----:B------:R-:W-:Y:S01]  /*1cb0*/  ULDC UR12, c[0x0][0x284] ;  /* 0x0000a100000c7ab9 */ /* 0x000fe20000000800 */
[----:B------:R-:W-:Y:S01]  /*1cc0*/  IMAD.SHL.U32 R8, R0, 0x40, RZ ;  /* 0x0000004000087824 */ /* 0x000fe200078e00ff */
[----:B------:R-:W-:Y:S01]  /*1cd0*/  UISETP.GE.OR UP0, UPT, UR41, UR12, UP0 ;  /* 0x0000000c2900728c */ /* 0x000fe20008706670 */
[----:B------:R-:W-:Y:S01]  /*1ce0*/  LOP3.LUT R3, R3, 0x7, RZ, 0xc0, !PT ;  /* 0x0000000703037812 */ /* 0x000fe200078ec0ff */
[----:B------:R-:W-:Y:S01]  /*1cf0*/  UISETP.GT.U32.AND UP1, UPT, UR39, 0xd, UPT ;  /* 0x0000000d2700788c */ /* 0x000fe2000bf24070 */
[----:B------:R-:W-:Y:S01]  /*1d00*/  SHF.R.U32.HI R6, RZ, 0x1, R4 ;  /* 0x00000001ff067819 */ /* 0x000fe20000011604 */
[----:B------:R-:W-:Y:S01]  /*1d10*/  USHF.R.S32.HI UR13, URZ, 0x1f, UR43 ;  /* 0x0000001f3f0d7899 */ /* 0x000fe2000801142b */
[----:B------:R-:W-:Y:S01]  /*1d20*/  LOP3.LUT R216, R217, 0x6, R216, 0xf8, !PT ;  /* 0x00000006d9d87812 */ /* 0x000fe200078ef8d8 */
[----:B------:R-:W-:Y:S01]  /*1d30*/  ULDC.64 UR10, c[0x0][0x5d0] ;  /* 0x00017400000a7ab9 */ /* 0x000fe20000000a00 */
[--C-:B-1----:R-:W-:Y:S01]  /*1d40*/  LOP3.LUT R23, R8, 0x40, R3.reuse, 0xe2, !PT ;  /* 0x0000004008177812 */ /* 0x102fe200078ee203 */
[----:B------:R-:W-:Y:S01]  /*1d50*/  USHF.R.U32.HI UR4, URZ, 0x1, UR39 ;  /* 0x000000013f047899 */ /* 0x000fe20008011627 */
[----:B------:R-:W-:Y:S01]  /*1d60*/  IADD3 R3, RZ, -R6, -R3 ;  /* 0x80000006ff037210 */ /* 0x000fe20007ffe803 */
[----:B------:R-:W-:Y:S01]  /*1d70*/  UISETP.LT.U32.AND UP1, UPT, UR44, 0xe, UP1 ;  /* 0x0000000e2c00788c */ /* 0x000fe20008f21070 */
[----:B------:R-:W-:Y:S01]  /*1d80*/  PLOP3.LUT P0, PT, PT, PT, UP0, 0x80, 0x0 ;  /* 0x000000000000781c */ /* 0x000fe20003f0f008 */
[----:B------:R-:W-:Y:S01]  /*1d90*/  UISETP.GE.U32.AND UP2, UPT, UR44, 0xe, UPT ;  /* 0x0000000e2c00788c */ /* 0x000fe2000bf46070 */
[----:B------:R-:W-:Y:S01]  /*1da0*/  SHF.R.S32.HI R217, RZ, 0x1f, R216 ;  /* 0x0000001fffd97819 */ /* 0x000fe200000114d8 */
[----:B------:R-:W-:-:S02]  /*1db0*/  UIMAD UR6, UR13, UR10, URZ ;  /* 0x0000000a0d0672a4 */ /* 0x000fc4000f8e023f */
[----:B------:R-:W-:Y:S01]  /*1dc0*/  IMAD.U32 R5, RZ, RZ, UR10 ;  /* 0x0000000aff057e24 */ /* 0x000fe2000f8e00ff */
[----:B------:R-:W-:Y:S01]  /*1dd0*/  UIMAD.WIDE.U32 UR4, UR4, -0x6db6db6d, URZ ;  /* 0x92492493040478a5 */ /* 0x000fe2000f8e003f */
[----:B------:R-:W-:Y:S01]  /*1de0*/  IMAD R3, R0, -0x40, R3 ;  /* 0xffffffc000037824 */ /* 0x000fe200078e0203 */
[----:B------:R-:W-:Y:S01]  /*1df0*/  USEL UR7, URZ, 0x1, !UP1 ;  /* 0x000000013f077887 */ /* 0x000fe2000c800000 */
[----:B------:R-:W-:Y:S01]  /*1e00*/  IMAD.U32 R0, RZ, RZ, UR12 ;  /* 0x0000000cff007e24 */ /* 0x000fe2000f8e00ff */
[----:B------:R-:W-:Y:S02]  /*1e10*/  UIMAD UR6, UR43, UR11, UR6 ;  /* 0x0000000b2b0672a4 */ /* 0x000fe4000f8e0206 */
[----:B------:R-:W-:Y:S01]  /*1e20*/  IMAD.WIDE.U32 R4, R5, UR43, R216 ;  /* 0x0000002b05047c25 */ /* 0x000fe2000f8e00d8 */
[----:B------:R-:W-:Y:S01]  /*1e30*/  USHF.R.U32.HI UR4, URZ, 0x2, UR5 ;  /* 0x000000023f047899 */ /* 0x000fe20008011605 */
[----:B------:R-:W-:Y:S01]  /*1e40*/  LOP3.LUT R23, R23, UR8, R6, 0xfe, !PT ;  /* 0x0000000817177c12 */ /* 0x000fe2000f8efe06 */
[----:B------:R-:W-:Y:S01]  /*1e50*/  ULOP3.LUT UR38, UR38, UR7, URZ, 0x3c, !UPT ;  /* 0x0000000726267292 */ /* 0x000fe2000f8e3c3f */
[----:B------:R-:W-:Y:S01]  /*1e60*/  IADD3 R3, R0, -UR41, R3 ;  /* 0x8000002900037c10 */ /* 0x000fe2000fffe003 */
[----:B------:R-:W-:Y:S01]  /*1e70*/  UIMAD UR39, UR4, -0xe, UR39 ;  /* 0xfffffff2042778a4 */ /* 0x000fe2000f8e0227 */
[----:B------:R-:W-:Y:S01]  /*1e80*/  VIADD R5, R5, UR6 ;  /* 0x0000000605057c36 */ /* 0x000fe20008000000 */
[----:B------:R-:W-:Y:S01]  /*1e90*/  @UP2 ULOP3.LUT UR38, UR38, 0x1, UR4, 0x78, !UPT ;  /* 0x0000000126262892 */ /* 0x000fe2000f8e7804 */
[----:B------:R-:W-:Y:S01]  /*1ea0*/  VIADD R0, R7, -UR42 ;  /* 0x8000002a07007c36 */ /* 0x000fe20008000000 */
[----:B------:R-:W-:Y:S01]  /*1eb0*/  UMOV UR41, 0xffffffff ;  /* 0xffffffff00297882 */ /* 0x000fe20000000000 */
[----:B------:R-:W-:Y:S09]  /*1ec0*/  @P0 BRA `(.L_x_29) ;  /* 0x000000b000600947 */ /* 0x000ff20003800000 */
[----:B-----5:R-:W-:Y:S01]  /*1ed0*/  FSETP.NEU.AND P0, PT, R19, RZ, PT ;  /* 0x000000ff1300720b */ /* 0x020fe20003f0d000 */
[----:B------:R-:W-:Y:S01]  /*1ee0*/  ULDC.64 UR6, c[0x0][0x5c8] ;  /* 0x0001720000067ab9 */ /* 0x000fe20000000a00 */
[----:B------:R-:W-:Y:S01]  /*1ef0*/  ISETP.GT.AND P1, PT, R3, RZ, PT ;  /* 0x000000ff0300720c */ /* 0x000fe20003f24270 */
[----:B------:R-:W-:Y:S01]  /*1f00*/  UIMAD UR4, UR9, UR6, URZ ;  /* 0x00000006090472a4 */ /* 0x000fe2000f8e023f */
[----:B------:R-:W-:Y:S01]  /*1f10*/  IMAD.U32 R6, RZ, RZ, UR7 ;  /* 0x00000007ff067e24 */ /* 0x000fe2000f8e00ff */
[----:B------:R-:W-:Y:S01]  /*1f20*/  BSSY B0, `(.L_x_29) ;  /* 0x0000b12000007945 */ /* 0x000fe20003800000 */
[----:B------:R-:W-:Y:S01]  /*1f30*/  IMAD.WIDE.U32 R4, R23, UR6, R4 ;  /* 0x0000000617047c25 */ /* 0x000fe2000f8e0004 */
[----:B------:R-:W-:-:S03]  /*1f40*/  ISETP.GT.AND P2, PT, R0, RZ, P1 ;  /* 0x000000ff0000720c */ /* 0x000fc60000f44270 */
[----:B------:R-:W-:-:S04]  /*1f50*/  IMAD R223, R23, R6, UR4 ;  /* 0x0000000417df7e24 */ /* 0x000fc8000f8e0206 */
[----:B------:R-:W-:Y:S01]  /*1f60*/  IMAD.IADD R223, R5, 0x1, R223 ;  /* 0x0000000105df7824 */ /* 0x000fe200078e02df */
[----:B------:R-:W-:Y:S06]  /*1f70*/  @!P0 BRA `(.L_x_30) ;  /* 0x0000007400e08947 */ /* 0x000fec0003800000 */
[----:B------:R-:W0:Y:S01]  /*1f80*/  LDC.64 R20, c[0x0][0x5b8] ;  /* 0x00016e00ff147b82 */ /* 0x000e220000000a00 */
[----:B------:R-:W-:-:S07]  /*1f90*/  ULDC.64 UR4, c[0x0][0x5c0] ;  /* 0x0001700000047ab9 */ /* 0x000fce0000000a00 */
[----:B------:R-:W1:Y:S08]  /*1fa0*/  LDC.64 R14, c[0x0][0x5b0] ;  /* 0x00016c00ff0e7b82 */ /* 0x000e700000000a00 */
[----:B------:R-:W2:Y:S01]  /*1fb0*/  LDC.64 R12, c[0x0][0x5a8] ;  /* 0x00016a00ff0c7b82 */ /* 0x000ea20000000a00 */
[C---:B0-----:R-:W-:Y:S02]  /*1fc0*/  IMAD R6, R20.reuse, UR13, RZ ;  /* 0x0000000d14067c24 */ /* 0x041fe4000f8e02ff */
[----:B------:R-:W-:-:S04]  /*1fd0*/  IMAD.WIDE.U32 R10, R20, UR43, R216 ;  /* 0x0000002b140a7c25 */ /* 0x000fc8000f8e00d8 */
[----:B------:R-:W-:Y:S02]  /*1fe0*/  IMAD R21, R21, UR43, R6 ;  /* 0x0000002b15157c24 */ /* 0x000fe4000f8e0206 */
[----:B-1----:R-:W-:Y:S02]  /*1ff0*/  IMAD R6, R14, UR9, RZ ;  /* 0x000000090e067c24 */ /* 0x002fe4000f8e02ff */
[----:B------:R-:W-:Y:S02]  /*2000*/  IMAD.IADD R9, R11, 0x1, R21 ;  /* 0x000000010b097824 */ /* 0x000fe400078e0215 */
[----:B------:R-:W-:Y:S02]  /*2010*/  IMAD.MOV.U32 R8, RZ, RZ, R10 ;  /* 0x000000ffff087224 */ /* 0x000fe400078e000a */
[C---:B------:R-:W-:Y:S02]  /*2020*/  IMAD R221, R23.reuse, R15, R6 ;  /* 0x0000000f17dd7224 */ /* 0x040fe400078e0206 */
[----:B------:R-:W-:-:S04]  /*2030*/  IMAD.WIDE.U32 R6, R23, R14, R8 ;  /* 0x0000000e17067225 */ /* 0x000fc800078e0008 */
[----:B------:R-:W-:Y:S01]  /*2040*/  IMAD.IADD R5, R7, 0x1, R221 ;  /* 0x0000000107057824 */ /* 0x000fe200078e02dd */
[----:B--2---:R-:W-:-:S04]  /*2050*/  LEA R218, P0, R6, R12, 0x1 ;  /* 0x0000000c06da7211 */ /* 0x004fc800078008ff */
[----:B------:R-:W-:-:S05]  /*2060*/  LEA.HI.X R219, R6, R13, R5, 0x1, P0 ;  /* 0x0000000d06db7211 */ /* 0x000fca00000f0c05 */
[----:B------:R-:W2:Y:S01]  /*2070*/  @P2 LDG.E.LTC128B.U16 R224, desc[UR36][R218.64] ;  /* 0x00000024dae02981 */ /* 0x000ea2000c1e1520 */
[----:B------:R-:W-:Y:S01]  /*2080*/  BSSY B1, `(.L_x_31) ;  /* 0x0000013000017945 */ /* 0x000fe20003800000 */
[----:B--2---:R-:W-:-:S05]  /*2090*/  HADD2.F32 R6, -RZ, R224.H0_H0 ;  /* 0x200000e0ff067230 */ /* 0x004fca0000004100 */
[----:B------:R-:W-:Y:S01]  /*20a0*/  FMUL R5, R6, R19 ;  /* 0x0000001306057220 */ /* 0x000fe20000400000 */
[----:B------:R-:W-:-:S03]  /*20b0*/  LEA R6, P0, R4, UR4, 0x1 ;  /* 0x0000000404067c11 */ /* 0x000fc6000f8008ff */
[----:B------:R-:W-:Y:S01]  /*20c0*/  FFMA R5, R152, R22, R5 ;  /* 0x0000001698057223 */ /* 0x000fe20000000005 */
[----:B------:R-:W-:-:S04]  /*20d0*/  LEA.HI.X R7, R4, UR5, R223, 0x1, P0 ;  /* 0x0000000504077c11 */ /* 0x000fc800080f0cdf */
[----:B------:R-:W-:-:S04]  /*20e0*/  F2FP.F16.F32.PACK_AB R5, RZ, R5 ;  /* 0x00000005ff05723e */ /* 0x000fc800000000ff */
[----:B------:R-:W-:Y:S01]  /*20f0*/  PRMT R152, R5, 0x7610, R152 ;  /* 0x0000761005987816 */ /* 0x000fe20000000098 */
[----:B------:R-:W-:-:S04]  /*2100*/  IMAD.WIDE.U32 R4, R23, R14, R216 ;  /* 0x0000000e17047225 */ /* 0x000fc800078e00d8 */
[----:B------:R-:W-:Y:S01]  /*2110*/  IMAD.IADD R219, R221, 0x1, R5 ;  /* 0x00000001dddb7824 */ /* 0x000fe200078e0205 */
[----:B------:R0:W-:Y:S01]  /*2120*/  @P2 STG.E.U16 desc[UR36][R6.64], R152 ;  /* 0x0000009806002986 */ /* 0x0001e2000c101524 */
[----:B------:R-:W-:-:S04]  /*2130*/  IMAD.MOV.U32 R218, RZ, RZ, R4 ;  /* 0x000000ffffda7224 */ /* 0x000fc800078e0004 */
[----:B------:R-:W-:-:S04]  /*2140*/  IMAD.WIDE.U32 R218, R20, UR43, R218 ;  /* 0x0000002b14da7c25 */ /* 0x000fc8000f8e00da */
[----:B------:R-:W-:Y:S01]  /*2150*/  IMAD.IADD R5, R21, 0x1, R219 ;  /* 0x0000000115057824 */ /* 0x000fe200078e02db */
[----:B------:R-:W-:-:S04]  /*2160*/  LEA R4, P0, R218, R12, 0x1 ;  /* 0x0000000cda047211 */ /* 0x000fc800078008ff */
[----:B------:R-:W-:Y:S02]  /*2170*/  LEA.HI.X R5, R218, R13, R5, 0x1, P0 ;  /* 0x0000000dda057211 */ /* 0x000fe400000f0c05 */
[----:B------:R-:W-:-:S13]  /*2180*/  ISETP.GT.AND P0, PT, R0, 0x1, P1 ;  /* 0x000000010000780c */ /* 0x000fda0000f04270 */
[----:B0-----:R-:W-:Y:S05]  /*2190*/  @!P0 BRA `(.L_x_32) ;  /* 0x0000000000048947 */ /* 0x001fea0003800000 */
[----:B------:R0:W5:Y:S02]  /*21a0*/  LDG.E.LTC128B.U16 R224, desc[UR36][R4.64+0x2] ;  /* 0x0000022404e07981 */ /* 0x000164000c1e1520 */
.L_x_32:
[----:B------:R-:W-:Y:S05]  /*21b0*/  BSYNC B1 ;  /* 0x0000000000017941 */ /* 0x000fea0003800000 */
.L_x_31:
[----:B-----5:R-:W-:Y:S02]  /*21c0*/  HADD2.F32 R152, -RZ, R224.H0_H0 ;  /* 0x200000e0ff987230 */ /* 0x020fe40000004100 */
[----:B------:R-:W-:-:S03]  /*21d0*/  IMAD.SHL.U32 R218, R14, 0x8, RZ ;  /* 0x000000080eda7824 */ /* 0x000fc600078e00ff */
[----:B------:R-:W-:-:S04]  /*21e0*/  FMUL R152, R152, R19 ;  /* 0x0000001398987220 */ /* 0x000fc80000400000 */
[----:B------:R-:W-:-:S05]  /*21f0*/  FFMA R152, R153, R22, R152 ;  /* 0x0000001699987223 */ /* 0x000fca0000000098 */
[----:B------:R-:W-:-:S04]  /*2200*/  F2FP.F16.F32.PACK_AB R152, RZ, R152 ;  /* 0x00000098ff98723e */ /* 0x000fc800000000ff */
[----:B------:R-:W-:-:S05]  /*2210*/  PRMT R219, R152, 0x7610, R219 ;  /* 0x0000761098db7816 */ /* 0x000fca00000000db */
[----:B------:R1:W-:Y:S02]  /*2220*/  @P0 STG.E.U16 desc[UR36][R6.64+0x2], R219 ;  /* 0x000002db06000986 */ /* 0x0003e4000c101524 */
[----:B-1----:R-:W-:-:S03]  /*2230*/  SHF.L.U64.HI R219, R14, 0x3, R15 ;  /* 0x000000030edb7819 */ /* 0x002fc6000001020f */
[----:B------:R-:W-:-:S04]  /*2240*/  IMAD.WIDE.U32 R152, R23, R14, R218 ;  /* 0x0000000e17987225 */ /* 0x000fc800078e00da */
[----:B------:R-:W-:Y:S01]  /*2250*/  IMAD.IADD R225, R221, 0x1, R153 ;  /* 0x00000001dde17824 */ /* 0x000fe200078e0299 */
[-C--:B------:R-:W-:Y:S02]  /*2260*/  IADD3 R220, P0, R216, R152.reuse, RZ ;  /* 0x00000098d8dc7210 */ /* 0x080fe40007f1e0ff */
[----:B------:R-:W-:-:S03]  /*2270*/  IADD3 R223, P2, R10, R152, RZ ;  /* 0x000000980adf7210 */ /* 0x000fc60007f5e0ff */
[----:B------:R-:W-:Y:S02]  /*2280*/  IMAD.X R221, R217, 0x1, R225, P0 ;  /* 0x00000001d9dd7824 */ /* 0x000fe400000e06e1 */
[----:B------:R-:W-:-:S04]  /*2290*/  IMAD.WIDE.U32 R220, R20, UR43, R220 ;  /* 0x0000002b14dc7c25 */ /* 0x000fc8000f8e00dc */
[----:B------:R-:W-:Y:S01]  /*22a0*/  IMAD.IADD R153, R21, 0x1, R221 ;  /* 0x0000000115997824 */ /* 0x000fe200078e02dd */
[----:B------:R-:W-:-:S04]  /*22b0*/  LEA R152, P0, R220, R12, 0x1 ;  /* 0x0000000cdc987211 */ /* 0x000fc800078008ff */
[-C--:B------:R-:W-:Y:S01]  /*22c0*/  LEA.HI.X R153, R220, R13.reuse, R153, 0x1, P0 ;  /* 0x0000000ddc997211 */ /* 0x080fe200000f0c99 */
[----:B------:R-:W-:Y:S01]  /*22d0*/  IMAD.X R220, R225, 0x1, R9, P2 ;  /* 0x00000001e1dc7824 */ /* 0x000fe200010e0609 */
[----:B------:R-:W-:Y:S02]  /*22e0*/  ISETP.GT.AND P0, PT, R3, 0x8, PT ;  /* 0x000000080300780c */ /* 0x000fe40003f04270 */
[C---:B------:R-:W-:Y:S02]  /*22f0*/  LEA R222, P2, R223.reuse, R12, 0x1 ;  /* 0x0000000cdfde7211 */ /* 0x040fe400078408ff */
[----:B------:R-:W-:Y:S02]  /*2300*/  ISETP.GT.AND P3, PT, R0, RZ, P0 ;  /* 0x000000ff0000720c */ /* 0x000fe40000764270 */
[----:B------:R-:W-:-:S11]  /*2310*/  LEA.HI.X R223, R223, R13, R220, 0x1, P2 ;  /* 0x0000000ddfdf7211 */ /* 0x000fd600010f0cdc */
[----:B------:R-:W2:Y:S01]  /*2320*/  @P3 LDG.E.LTC128B.U16 R224, desc[UR36][R222.64] ;  /* 0x00000024dee03981 */ /* 0x000ea2000c1e1520 */
[----:B------:R-:W-:Y:S01]  /*2330*/  IMAD.U32 R225, RZ, RZ, UR6 ;  /* 0x00000006ffe17e24 */ /* 0x000fe2000f8e00ff */
[----:B------:R-:W-:Y:S01]  /*2340*/  USHF.L.U64.HI UR4, UR6, 0x4, UR7 ;  /* 0x0000000406047899 */ /* 0x000fe20008010207 */
[----:B------:R-:W-:Y:S01]  /*2350*/  BSSY B1, `(.L_x_33) ;  /* 0x000000c000017945 */ /* 0x000fe20003800000 */
[----:B--2---:R-:W-:-:S05]  /*2360*/  HADD2.F32 R220, -RZ, R224.H0_H0 ;  /* 0x200000e0ffdc7230 */ /* 0x004fca0000004100 */
[----:B------:R-:W-:Y:S01]  /*2370*/  FMUL R221, R220, R19 ;  /* 0x00000013dcdd7220 */ /* 0x000fe20000400000 */
[----:B------:R-:W-:-:S03]  /*2380*/  LEA R220, P2, R225, R6, 0x4 ;  /* 0x00000006e1dc7211 */ /* 0x000fc600078420ff */
[----:B------:R-:W-:-:S05]  /*2390*/  FFMA R221, R154, R22, R221 ;  /* 0x000000169add7223 */ /* 0x000fca00000000dd */
[----:B------:R-:W-:-:S04]  /*23a0*/  F2FP.F16.F32.PACK_AB R221, RZ, R221 ;  /* 0x000000ddffdd723e */ /* 0x000fc800000000ff */
[----:B------:R-:W-:Y:S02]  /*23b0*/  PRMT R154, R221, 0x7610, R154 ;  /* 0x00007610dd9a7816 */ /* 0x000fe4000000009a */
[----:B------:R-:W-:Y:S02]  /*23c0*/  IADD3.X R221, R7, UR4, RZ, P2, !PT ;  /* 0x0000000407dd7c10 */ /* 0x000fe400097fe4ff */
[----:B------:R-:W-:-:S03]  /*23d0*/  ISETP.GT.AND P2, PT, R0, 0x1, P0 ;  /* 0x000000010000780c */ /* 0x000fc60000744270 */
[----:B------:R1:W-:Y:S10]  /*23e0*/  @P3 STG.E.U16 desc[UR36][R220.64], R154 ;  /* 0x0000009adc003986 */ /* 0x0003f4000c101524 */
[----:B------:R-:W-:Y:S05]  /*23f0*/  @!P2 BRA `(.L_x_34) ;  /* 0x000000000004a947 */ /* 0x000fea0003800000 */
[----:B------:R2:W5:Y:S02]  /*2400*/  LDG.E.LTC128B.U16 R224, desc[UR36][R152.64+0x2] ;  /* 0x0000022498e07981 */ /* 0x000564000c1e1520 */
.L_x_34:
[----:B------:R-:W-:Y:S05]  /*2410*/  BSYNC B1 ;  /* 0x0000000000017941 */ /* 0x000fea0003800000 */
.L_x_33:
[----:B-1---5:R-:W-:Y:S01]  /*2420*/  HADD2.F32 R154, -RZ, R224.H0_H0 ;  /* 0x200000e0ff9a7230 */ /* 0x022fe20000004100 */
[----:B------:R-:W-:Y:S01]  /*2430*/  ISETP.GT.AND P3, PT, R0, 0x8, P1 ;  /* 0x000000080000780c */ /* 0x000fe20000f64270 */
[----:B------:R-:W-:Y:S03]  /*2440*/  BSSY B1, `(.L_x_35) ;  /* 0x000000a000017945 */ /* 0x000fe60003800000 */
[----:B------:R-:W-:-:S04]  /*2450*/  FMUL R154, R154, R19 ;  /* 0x000000139a9a7220 */ /* 0x000fc80000400000 */
[----:B------:R-:W-:Y:S01]  /*2460*/  FFMA R154, R155, R22, R154 ;  /* 0x000000169b9a7223 */ /* 0x000fe2000000009a */
[----:B------:R-:W-:-:S04]  /*2470*/  IMAD.MOV.U32 R155, RZ, RZ, R221 ;  /* 0x000000ffff9b7224 */ /* 0x000fc800078e00dd */
[----:B------:R-:W-:-:S04]  /*2480*/  F2FP.F16.F32.PACK_AB R154, RZ, R154 ;  /* 0x0000009aff9a723e */ /* 0x000fc800000000ff */
[----:B------:R-:W-:Y:S01]  /*2490*/  PRMT R222, R154, 0x7610, R222 ;  /* 0x000076109ade7816 */ /* 0x000fe200000000de */
[----:B------:R-:W-:-:S05]  /*24a0*/  IMAD.MOV.U32 R154, RZ, RZ, R220 ;  /* 0x000000ffff9a7224 */ /* 0x000fca00078e00dc */
[----:B------:R1:W-:Y:S01]  /*24b0*/  @P2 STG.E.U16 desc[UR36][R154.64+0x2], R222 ;  /* 0x000002de9a002986 */ /* 0x0003e2000c101524 */
[----:B------:R-:W-:Y:S05]  /*24c0*/  @!P3 BRA `(.L_x_36) ;  /* 0x000000000004b947 */ /* 0x000fea0003800000 */
[----:B------:R3:W5:Y:S02]  /*24d0*/  LDG.E.LTC128B.U16 R224, desc[UR36][R4.64+0x10] ;  /* 0x0000102404e07981 */ /* 0x000764000c1e1520 */
.L_x_36:
[----:B------:R-:W-:Y:S05]  /*24e0*/  BSYNC B1 ;  /* 0x0000000000017941 */ /* 0x000fea0003800000 */
.L_x_35:
[----:B-1---5:R-:W-:Y:S01]  /*24f0*/  HADD2.F32 R222, -RZ, R224.H0_H0 ;  /* 0x200000e0ffde7230 */ /* 0x022fe20000004100 */
[----:B------:R-:W-:Y:S01]  /*2500*/  ISETP.GT.AND P2, PT, R0, 0x9, P1 ;  /* 0x000000090000780c */ /* 0x000fe20000f44270 */
[----:B------:R-:W-:Y:S03]  /*2510*/  BSSY B1, `(.L_x_37) ;  /* 0x0000007000017945 */ /* 0x000fe60003800000 */
[----:B------:R-:W-:-:S04]  /*2520*/  FMUL R223, R222, R19 ;  /* 0x00000013dedf7220 */ /* 0x000fc80000400000 */
[----:B------:R-:W-:-:S05]  /*2530*/  FFMA R223, R156, R22, R223 ;  /* 0x000000169cdf7223 */ /* 0x000fca00000000df */
[----:B------:R-:W-:-:S05]  /*2540*/  F2FP.F16.F32.PACK_AB R223, RZ, R223 ;  /* 0x000000dfffdf723e */ /* 0x000fca00000000ff */
[----:B------:R1:W-:Y:S01]  /*2550*/  @P3 STG.E.U16 desc[UR36][R6.64+0x10], R223 ;  /* 0x000010df06003986 */ /* 0x0003e2000c101524 */
[----:B------:R-:W-:Y:S05]  /*2560*/  @!P2 BRA `(.L_x_38) ;  /* 0x000000000004a947 */ /* 0x000fea0003800000 */
[----:B------:R4:W5:Y:S02]  /*2570*/  LDG.E.LTC128B.U16 R224, desc[UR36][R4.64+0x12] ;  /* 0x0000122404e07981 */ /* 0x000964000c1e1520 */
.L_x_38:
[----:B------:R-:W-:Y:S05]  /*2580*/  BSYNC B1 ;  /* 0x0000000000017941 */ /* 0x000fea0003800000 */
.L_x_37:
[----:B-----5:R-:W-:Y:S01]  /*2590*/  HADD2.F32 R156, -RZ, R224.H0_H0 ;  /* 0x200000e0ff9c7230 */ /* 0x020fe20000004100 */
[----:B------:R-:W-:Y:S01]  /*25a0*/  ISETP.GT.AND P3, PT, R0, 0x8, P0 ;  /* 0x000000080000780c */ /* 0x000fe20000764270 */
[----:B------:R-:W-:Y:S03]  /*25b0*/  BSSY B1, `(.L_x_39) ;  /* 0x0000009000017945 */ /* 0x000fe60003800000 */
[----:B------:R-:W-:-:S04]  /*25c0*/  FMUL R156, R156, R19 ;  /* 0x000000139c9c7220 */ /* 0x000fc80000400000 */
[----:B------:R-:W-:-:S05]  /*25d0*/  FFMA R156, R157, R22, R156 ;  /* 0x000000169d9c7223 */ /* 0x000fca000000009c */
[----:B------:R-:W-:-:S04]  /*25e0*/  F2FP.F16.F32.PACK_AB R156, RZ, R156 ;  /* 0x0000009cff9c723e */ /* 0x000fc800000000ff */
[----:B------:R-:W-:Y:S02]  /*25f0*/  PRMT R157, R156, 0x7610, R157 ;  /* 0x000076109c9d7816 */ /* 0x000fe4000000009d */
[----:B------:R-:W-:-:S03]  /*2600*/  PRMT R156, R224, 0x7610, R156 ;  /* 0x00007610e09c7816 */ /* 0x000fc6000000009c */
[----:B------:R0:W-:Y:S01]  /*2610*/  @P2 STG.E.U16 desc[UR36][R6.64+0x12], R157 ;  /* 0x0000129d06002986 */ /* 0x0001e2000c101524 */
[----:B------:R-:W-:Y:S05]  /*2620*/  @!P3 BRA `(.L_x_40) ;  /* 0x000000000004b947 */ /* 0x000fea0003800000 */
[----:B------:R0:W5:Y:S02]  /*2630*/  LDG.E.LTC128B.U16 R156, desc[UR36][R152.64+0x10] ;  /* 0x00001024989c7981 */ /* 0x000164000c1e1520 */
.L_x_40:
[----:B------:R-:W-:Y:S05]  /*2640*/  BSYNC B1 ;  /* 0x0000000000017941 */ /* 0x000fea0003800000 */
.L_x_39:
[----:B-----5:R-:W-:Y:S01]  /*2650*/  HADD2.F32 R222, -RZ, R156.H0_H0 ;  /* 0x2000009cffde7230 */ /* 0x020fe20000004100 */
[----:B------:R-:W-:-:S04]  /*2660*/  ISETP.GT.AND P2, PT, R0, 0x9, P0 ;  /* 0x000000090000780c */ /* 0x000fc80000744270 */
[----:B0-----:R-:W-:-:S04]  /*2670*/  FMUL R157, R222, R19 ;  /* 0x00000013de9d7220 */ /* 0x001fc80000400000 */
[----:B------:R-:W-:-:S05]  /*2680*/  FFMA R157, R158, R22, R157 ;  /* 0x000000169e9d7223 */ /* 0x000fca000000009d */
[----:B------:R-:W-:-:S05]  /*2690*/  F2FP.F16.F32.PACK_AB R157, RZ, R157 ;  /* 0x0000009dff9d723e */ /* 0x000fca00000000ff */
[----:B------:R0:W-:Y:S04]  /*26a0*/  @P3 STG.E.U16 desc[UR36][R154.64+0x10], R157 ;  /* 0x0000109d9a003986 */ /* 0x0001e8000c101524 */
[----:B------:R-:W2:Y:S01]  /*26b0*/  @P2 LDG.E.LTC128B.U16 R156, desc[UR36][R152.64+0x12] ;  /* 0x00001224989c2981 */ /* 0x000ea2000c1e1520 */
[----:B------:R-:W-:Y:S01]  /*26c0*/  ISETP.GT.AND P3, PT, R0, 0x10, P1 ;  /* 0x000000100000780c */ /* 0x000fe20000f64270 */
[----:B--2---:R-:W-:-:S05]  /*26d0*/  HADD2.F32 R158, -RZ, R156.H0_H0 ;  /* 0x2000009cff9e7230 */ /* 0x004fca0000004100 */
[----:B------:R-:W-:-:S04]  /*26e0*/  FMUL R158, R158, R19 ;  /* 0x000000139e9e7220 */ /* 0x000fc80000400000 */
[----:B------:R-:W-:-:S05]  /*26f0*/  FFMA R158, R159, R22, R158 ;  /* 0x000000169f9e7223 */ /* 0x000fca000000009e */
[----:B------:R-:W-:-:S04]  /*2700*/  F2FP.F16.F32.PACK_AB R158, RZ, R158 ;  /* 0x0000009eff9e723e */ /* 0x000fc800000000ff */
[----:B------:R-:W-:-:S05]  /*2710*/  PRMT R159, R158, 0x7610, R159 ;  /* 0x000076109e9f7816 */ /* 0x000fca000000009f */
[----:B------:R2:W-:Y:S04]  /*2720*/  @P2 STG.E.U16 desc[UR36][R154.64+0x12], R159 ;  /* 0x0000129f9a002986 */ /* 0x0005e8000c101524 */
[----:B------:R-:W3:Y:S01]  /*2730*/  @P3 LDG.E.LTC128B.U16 R156, desc[UR36][R4.64+0x20] ;  /* 0x00002024049c3981 */ /* 0x000ee2000c1e1520 */
[----:B------:R-:W-:Y:S01]  /*2740*/  ISETP.GT.AND P2, PT, R0, 0x11, P1 ;  /* 0x000000110000780c */ /* 0x000fe20000f44270 */
[----:B---3--:R-:W-:-:S05]  /*2750*/  HADD2.F32 R158, -RZ, R156.H0_H0 ;  /* 0x2000009cff9e7230 */ /* 0x008fca0000004100 */
[----:B0-----:R-:W-:-:S04]  /*2760*/  FMUL R157, R158, R19 ;  /* 0x000000139e9d7220 */ /* 0x001fc80000400000 */
[----:B------:R-:W-:-:S05]  /*2770*/  FFMA R157, R160, R22, R157 ;  /* 0x00000016a09d7223 */ /* 0x000fca000000009d */
[----:B------:R-:W-:-:S04]  /*2780*/  F2FP.F16.F32.PACK_AB R157, RZ, R157 ;  /* 0x0000009dff9d723e */ /* 0x000fc800000000ff */
[----:B------:R-:W-:Y:S02]  /*2790*/  PRMT R158, R157, 0x7610, R158 ;  /* 0x000076109d9e7816 */ /* 0x000fe4000000009e */
[----:B------:R-:W-:-:S03]  /*27a0*/  PRMT R157, R156, 0x7610, R157 ;  /* 0x000076109c9d7816 */ /* 0x000fc6000000009d */
[----:B------:R0:W-:Y:S04]  /*27b0*/  @P3 STG.E.U16 desc[UR36][R6.64+0x20], R158 ;  /* 0x0000209e06003986 */ /* 0x0001e8000c101524 */
[----:B------:R-:W3:Y:S01]  /*27c0*/  @P2 LDG.E.LTC128B.U16 R157, desc[UR36][R4.64+0x22] ;  /* 0x00002224049d2981 */ /* 0x000ee2000c1e1520 */
[----:B------:R-:W-:Y:S01]  /*27d0*/  ISETP.GT.AND P3, PT, R0, 0x10, P0 ;  /* 0x000000100000780c */ /* 0x000fe20000764270 */
[----:B---3--:R-:W-:-:S05]  /*27e0*/  HADD2.F32 R156, -RZ, R157.H0_H0 ;  /* 0x2000009dff9c7230 */ /* 0x008fca0000004100 */
[----:B------:R-:W-:-:S04]  /*27f0*/  FMUL R156, R156, R19 ;  /* 0x000000139c9c7220 */ /* 0x000fc80000400000 */
[----:B------:R-:W-:-:S05]  /*2800*/  FFMA R156, R161, R22, R156 ;  /* 0x00000016a19c7223 */ /* 0x000fca000000009c */
[----:B------:R-:W-:-:S04]  /*2810*/  F2FP.F16.F32.PACK_AB R156, RZ, R156 ;  /* 0x0000009cff9c723e */ /* 0x000fc800000000ff */
[----:B------:R-:W-:-:S05]  /*2820*/  PRMT R160, R156, 0x7610, R160 ;  /* 0x000076109ca07816 */ /* 0x000fca00000000a0 */
[----:B------:R-:W-:Y:S04]  /*2830*/  @P2 STG.E.U16 desc[UR36][R6.64+0x22], R160 ;  /* 0x000022a006002986 */ /* 0x000fe8000c101524 */
[----:B------:R-:W3:Y:S01]  /*2840*/  @P3 LDG.E.LTC128B.U16 R157, desc[UR36][R152.64+0x20] ;  /* 0x00002024989d3981 */ /* 0x000ee2000c1e1520 */
[----:B------:R-:W-:Y:S01]  /*2850*/  ISETP.GT.AND P2, PT, R0, 0x11, P0 ;  /* 0x000000110000780c */ /* 0x000fe20000744270 */
[----:B---3--:R-:W-:-:S05]  /*2860*/  HADD2.F32 R156, -RZ, R157.H0_H0 ;  /* 0x2000009dff9c7230 */ /* 0x008fca0000004100 */
[----:B--2---:R-:W-:-:S04]  /*2870*/  FMUL R159, R156, R19 ;  /* 0x000000139c9f7220 */ /* 0x004fc80000400000 */
[----:B------:R-:W-:-:S05]  /*2880*/  FFMA R159, R162, R22, R159 ;  /* 0x00000016a29f7223 */ /* 0x000fca000000009f */
[----:B------:R-:W-:-:S05]  /*2890*/  F2FP.F16.F32.PACK_AB R159, RZ, R159 ;  /* 0x0000009fff9f723e */ /* 0x000fca00000000ff */
[----:B------:R2:W-:Y:S04]  /*28a0*/  @P3 STG.E.U16 desc[UR36][R154.64+0x20], R159 ;  /* 0x0000209f9a003986 */ /* 0x0005e8000c101524 */
[----:B------:R-:W3:Y:S01]  /*28b0*/  @P2 LDG.E.LTC128B.U16 R157, desc[UR36][R152.64+0x22] ;  /* 0x00002224989d2981 */ /* 0x000ee2000c1e1520 */
[----:B------:R-:W-:Y:S01]  /*28c0*/  ISETP.GT.AND P3, PT, R0, 0x18, P1 ;  /* 0x000000180000780c */ /* 0x000fe20000f64270 */
[----:B---3--:R-:W-:-:S05]  /*28d0*/  HADD2.F32 R156, -RZ, R157.H0_H0 ;  /* 0x2000009dff9c7230 */ /* 0x008fca0000004100 */
[----:B------:R-:W-:-:S04]  /*28e0*/  FMUL R156, R156, R19 ;  /* 0x000000139c9c7220 */ /* 0x000fc80000400000 */
[----:B------:R-:W-:-:S05]  /*28f0*/  FFMA R156, R163, R22, R156 ;  /* 0x00000016a39c7223 */ /* 0x000fca000000009c */
[----:B------:R-:W-:-:S04]  /*2900*/  F2FP.F16.F32.PACK_AB R156, RZ, R156 ;  /* 0x0000009cff9c723e */ /* 0x000fc800000000ff */
[----:B0-----:R-:W-:-:S05]  /*2910*/  PRMT R158, R156, 0x7610, R158 ;  /* 0x000076109c9e7816 */ /* 0x001fca000000009e */
[----:B------:R0:W-:Y:S04]  /*2920*/  @P2 STG.E.U16 desc[UR36][R154.64+0x22], R158 ;  /* 0x0000229e9a002986 */ /* 0x0001e8000c101524 */
        /* <DEDUP_REMOVED lines=367> */
[----:B------:R4:W3:Y:S01]  /*4020*/  @P1 LDG.E.LTC128B.U16 R157, desc[UR36][R4.64+0xf2] ;  /* 0x0000f224049d1981 */ /* 0x0008e2000c1e1520 */
[----:B------:R-:W-:Y:S01]  /*4030*/  ISETP.GT.AND P2, PT, R0, 0x78, P0 ;  /* 0x000000780000780c */ /* 0x000fe20000744270 */
[----:B----4-:R-:W-:Y:S02]  /*4040*/  @P1 IMAD.MOV.U32 R4, RZ, RZ, R6 ;  /* 0x000000ffff041224 */ /* 0x010fe400078e0006 */
[----:B------:R-:W-:Y:S02]  /*4050*/  @P1 IMAD.MOV.U32 R5, RZ, RZ, R7 ;  /* 0x000000ffff051224 */ /* 0x000fe400078e0007 */
[----:B---3--:R-:W-:-:S05]  /*4060*/  HADD2.F32 R156, -RZ, R157.H0_H0 ;  /* 0x2000009dff9c7230 */ /* 0x008fca0000004100 */
[----:B------:R-:W-:-:S04]  /*4070*/  FMUL R156, R156, R19 ;  /* 0x000000139c9c7220 */ /* 0x000fc80000400000 */
[----:B------:R-:W-:-:S05]  /*4080*/  FFMA R156, R213, R22, R156 ;  /* 0x00000016d59c7223 */ /* 0x000fca000000009c */
[----:B------:R-:W-:-:S04]  /*4090*/  F2FP.F16.F32.PACK_AB R156, RZ, R156 ;  /* 0x0000009cff9c723e */ /* 0x000fc800000000ff */
[----:B------:R-:W-:-:S05]  /*40a0*/  PRMT R160, R156, 0x7610, R160 ;  /* 0x000076109ca07816 */ /* 0x000fca00000000a0 */
[----:B------:R3:W-:Y:S04]  /*40b0*/  @P1 STG.E.U16 desc[UR36][R4.64+0xf2], R160 ;  /* 0x0000f2a004001986 */ /* 0x0007e8000c101524 */
[----:B------:R-:W4:Y:S01]  /*40c0*/  @P2 LDG.E.LTC128B.U16 R157, desc[UR36][R152.64+0xf0] ;  /* 0x0000f024989d2981 */ /* 0x000f22000c1e1520 */
[----:B------:R-:W-:Y:S01]  /*40d0*/  ISETP.GT.AND P1, PT, R0, 0x79, P0 ;  /* 0x000000790000780c */ /* 0x000fe20000724270 */
[----:B----4-:R-:W-:Y:S01]  /*40e0*/  HADD2.F32 R156, -RZ, R157.H0_H0 ;  /* 0x2000009dff9c7230 */ /* 0x010fe20000004100 */
[----:B0-----:R-:W-:-:S04]  /*40f0*/  PRMT R158, R157, 0x7610, R158 ;  /* 0x000076109d9e7816 */ /* 0x001fc8000000009e */
[----:B--2---:R-:W-:-:S04]  /*4100*/  FMUL R159, R156, R19 ;  /* 0x000000139c9f7220 */ /* 0x004fc80000400000 */
[----:B------:R-:W-:-:S05]  /*4110*/  FFMA R159, R214, R22, R159 ;  /* 0x00000016d69f7223 */ /* 0x000fca000000009f */
[----:B------:R-:W-:-:S04]  /*4120*/  F2FP.F16.F32.PACK_AB R159, RZ, R159 ;  /* 0x0000009fff9f723e */ /* 0x000fc800000000ff */
[----:B------:R-:W-:-:S05]  /*4130*/  PRMT R162, R159, 0x7610, R162 ;  /* 0x000076109fa27816 */ /* 0x000fca00000000a2 */
[----:B------:R-:W-:Y:S04]  /*4140*/  @P2 STG.E.U16 desc[UR36][R154.64+0xf0], R162 ;  /* 0x0000f0a29a002986 */ /* 0x000fe8000c101524 */
[----:B------:R-:W2:Y:S01]  /*4150*/  @P1 LDG.E.LTC128B.U16 R158, desc[UR36][R152.64+0xf2] ;  /* 0x0000f224989e1981 */ /* 0x000ea2000c1e1520 */
[----:B------:R-:W-:-:S05]  /*4160*/  IADD3 R159, P0, R23, 0x80, RZ ;  /* 0x00000080179f7810 */ /* 0x000fca0007f1e0ff */
[----:B---3--:R-:W-:Y:S01]  /*4170*/  IMAD.X R5, RZ, RZ, UR9, P0 ;  /* 0x00000009ff057e24 */ /* 0x008fe200080e06ff */
[----:B------:R-:W-:-:S03]  /*4180*/  ISETP.GT.AND P0, PT, R3, 0x80, PT ;  /* 0x000000800300780c */ /* 0x000fc60003f04270 */
[----:B------:R-:W-:Y:S01]  /*4190*/  IMAD R160, R5, R14, RZ ;  /* 0x0000000e05a07224 */ /* 0x000fe200078e02ff */
[----:B------:R-:W-:-:S03]  /*41a0*/  ISETP.GT.AND P4, PT, R0, RZ, P0 ;  /* 0x000000ff0000720c */ /* 0x000fc60000784270 */
[----:B------:R-:W-:Y:S02]  /*41b0*/  IMAD R161, R159, R15, R160 ;  /* 0x0000000f9fa17224 */ /* 0x000fe400078e02a0 */
[----:B--2---:R-:W-:-:S05]  /*41c0*/  HADD2.F32 R4, -RZ, R158.H0_H0 ;  /* 0x2000009eff047230 */ /* 0x004fca0000004100 */
[----:B------:R-:W-:Y:S01]  /*41d0*/  FMUL R156, R4, R19 ;  /* 0x00000013049c7220 */ /* 0x000fe20000400000 */
[----:B------:R-:W-:-:S04]  /*41e0*/  IMAD.WIDE.U32 R4, R159, R14, R8 ;  /* 0x0000000e9f047225 */ /* 0x000fc800078e0008 */
[----:B------:R-:W-:Y:S01]  /*41f0*/  FFMA R156, R215, R22, R156 ;  /* 0x00000016d79c7223 */ /* 0x000fe2000000009c */
[----:B------:R-:W-:Y:S01]  /*4200*/  IMAD.IADD R5, R5, 0x1, R161 ;  /* 0x0000000105057824 */ /* 0x000fe200078e02a1 */
[----:B------:R-:W-:-:S03]  /*4210*/  LEA R152, P2, R4, R12, 0x1 ;  /* 0x0000000c04987211 */ /* 0x000fc600078408ff */
[----:B------:R-:W-:Y:S02]  /*4220*/  F2FP.F16.F32.PACK_AB R156, RZ, R156 ;  /* 0x0000009cff9c723e */ /* 0x000fe400000000ff */
[--C-:B------:R-:W-:Y:S02]  /*4230*/  LEA.HI.X R153, R4, R13, R5.reuse, 0x1, P2 ;  /* 0x0000000d04997211 */ /* 0x100fe400010f0c05 */
[----:B------:R-:W-:-:S05]  /*4240*/  PRMT R5, R156, 0x7610, R5 ;  /* 0x000076109c057816 */ /* 0x000fca0000000005 */
[----:B------:R0:W-:Y:S04]  /*4250*/  @P1 STG.E.U16 desc[UR36][R154.64+0xf2], R5 ;  /* 0x0000f2059a001986 */ /* 0x0001e8000c101524 */
[----:B------:R2:W3:Y:S01]  /*4260*/  @P4 LDG.E.LTC128B.U16 R158, desc[UR36][R152.64] ;  /* 0x00000024989e4981 */ /* 0x0004e2000c1e1520 */
[----:B------:R-:W-:Y:S01]  /*4270*/  USHF.L.U32 UR4, UR6, 0x8, URZ ;  /* 0x0000000806047899 */ /* 0x000fe2000800063f */
[----:B------:R-:W-:Y:S01]  /*4280*/  ISETP.GT.AND P2, PT, R0, 0x1, P0 ;  /* 0x000000010000780c */ /* 0x000fe20000744270 */
[----:B------:R-:W-:Y:S01]  /*4290*/  USHF.L.U64.HI UR5, UR6, 0x8, UR7 ;  /* 0x0000000806057899 */ /* 0x000fe20008010207 */
[----:B0-----:R-:W-:-:S03]  /*42a0*/  IMAD.WIDE.U32 R4, R159, R14, R216 ;  /* 0x0000000e9f047225 */ /* 0x001fc600078e00d8 */
[----:B--2---:R-:W-:Y:S01]  /*42b0*/  IADD3 R152, P1, R6, UR4, RZ ;  /* 0x0000000406987c10 */ /* 0x004fe2000ff3e0ff */
[----:B------:R-:W-:-:S03]  /*42c0*/  IMAD.IADD R5, R161, 0x1, R5 ;  /* 0x00000001a1057824 */ /* 0x000fc600078e0205 */
[----:B------:R-:W-:Y:S01]  /*42d0*/  IADD3.X R153, R7, UR5, RZ, P1, !PT ;  /* 0x0000000507997c10 */ /* 0x000fe20008ffe4ff */
[----:B---3--:R-:W-:Y:S01]  /*42e0*/  HADD2.F32 R156, -RZ, R158.H0_H0 ;  /* 0x2000009eff9c7230 */ /* 0x008fe20000004100 */
[----:B------:R-:W-:-:S04]  /*42f0*/  PRMT R160, R158, 0x7610, R160 ;  /* 0x000076109ea07816 */ /* 0x000fc800000000a0 */
[----:B------:R-:W-:-:S04]  /*4300*/  FMUL R157, R156, R19 ;  /* 0x000000139c9d7220 */ /* 0x000fc80000400000 */
[----:B------:R-:W-:Y:S01]  /*4310*/  FFMA R88, R88, R22, R157 ;  /* 0x0000001658587223 */ /* 0x000fe2000000009d */
[----:B------:R-:W-:-:S04]  /*4320*/  IMAD.WIDE.U32 R156, R20, UR43, R4 ;  /* 0x0000002b149c7c25 */ /* 0x000fc8000f8e0004 */
[----:B------:R-:W-:Y:S01]  /*4330*/  F2FP.F16.F32.PACK_AB R88, RZ, R88 ;  /* 0x00000058ff58723e */ /* 0x000fe200000000ff */
[----:B------:R-:W-:Y:S01]  /*4340*/  IMAD.IADD R5, R21, 0x1, R157 ;  /* 0x0000000115057824 */ /* 0x000fe200078e029d */
[----:B------:R-:W-:Y:S02]  /*4350*/  LEA R4, P3, R156, R12, 0x1 ;  /* 0x0000000c9c047211 */ /* 0x000fe400078608ff */
[----:B------:R-:W-:Y:S02]  /*4360*/  PRMT R154, R88, 0x7610, R154 ;  /* 0x00007610589a7816 */ /* 0x000fe4000000009a */
[----:B------:R-:W-:-:S03]  /*4370*/  LEA.HI.X R5, R156, R13, R5, 0x1, P3 ;  /* 0x0000000d9c057211 */ /* 0x000fc600018f0c05 */
[----:B------:R0:W-:Y:S04]  /*4380*/  @P4 STG.E.U16 desc[UR36][R152.64], R154 ;  /* 0x0000009a98004986 */ /* 0x0001e8000c101524 */
[----:B------:R-:W2:Y:S01]  /*4390*/  @P2 LDG.E.LTC128B.U16 R160, desc[UR36][R4.64+0x2] ;  /* 0x0000022404a02981 */ /* 0x000ea2000c1e1520 */
[----:B------:R-:W-:Y:S01]  /*43a0*/  IMAD.WIDE.U32 R158, R159, R14, R218 ;  /* 0x0000000e9f9e7225 */ /* 0x000fe200078e00da */
[----:B------:R-:W-:-:S03]  /*43b0*/  ISETP.GT.AND P1, PT, R3, 0x88, PT ;  /* 0x000000880300780c */ /* 0x000fc60003f24270 */
[----:B------:R-:W-:Y:S01]  /*43c0*/  IMAD.IADD R161, R161, 0x1, R159 ;  /* 0x00000001a1a17824 */ /* 0x000fe200078e029f */
[----:B------:R-:W-:Y:S02]  /*43d0*/  IADD3 R155, P4, R10, R158, RZ ;  /* 0x0000009e0a9b7210 */ /* 0x000fe40007f9e0ff */
[----:B------:R-:W-:-:S03]  /*43e0*/  ISETP.GT.AND P3, PT, R0, RZ, P1 ;  /* 0x000000ff0000720c */ /* 0x000fc60000f64270 */
[----:B------:R-:W-:Y:S01]  /*43f0*/  IMAD.X R156, R161, 0x1, R9, P4 ;  /* 0x00000001a19c7824 */ /* 0x000fe200020e0609 */
[----:B0-----:R-:W-:-:S04]  /*4400*/  LEA R154, P4, R155, R12, 0x1 ;  /* 0x0000000c9b9a7211 */ /* 0x001fc800078808ff */
[----:B------:R-:W-:Y:S01]  /*4410*/  LEA.HI.X R155, R155, R13, R156, 0x1, P4 ;  /* 0x0000000d9b9b7211 */ /* 0x000fe200020f0c9c */
[----:B--2---:R-:W-:-:S05]  /*4420*/  HADD2.F32 R88, -RZ, R160.H0_H0 ;  /* 0x200000a0ff587230 */ /* 0x004fca0000004100 */
[----:B------:R-:W-:-:S04]  /*4430*/  FMUL R88, R88, R19 ;  /* 0x0000001358587220 */ /* 0x000fc80000400000 */
[----:B------:R-:W-:Y:S01]  /*4440*/  FFMA R88, R89, R22, R88 ;  /* 0x0000001659587223 */ /* 0x000fe20000000058 */
[----:B------:R-:W-:-:S04]  /*4450*/  @P2 IMAD.MOV.U32 R89, RZ, RZ, R153 ;  /* 0x000000ffff592224 */ /* 0x000fc800078e0099 */
[----:B------:R-:W-:-:S04]  /*4460*/  F2FP.F16.F32.PACK_AB R88, RZ, R88 ;  /* 0x00000058ff58723e */ /* 0x000fc800000000ff */
[----:B------:R-:W-:Y:S01]  /*4470*/  PRMT R159, R88, 0x7610, R159 ;  /* 0x00007610589f7816 */ /* 0x000fe2000000009f */
[----:B------:R-:W-:-:S05]  /*4480*/  @P2 IMAD.MOV.U32 R88, RZ, RZ, R152 ;  /* 0x000000ffff582224 */ /* 0x000fca00078e0098 */
[----:B------:R0:W-:Y:S04]  /*4490*/  @P2 STG.E.U16 desc[UR36][R88.64+0x2], R159 ;  /* 0x0000029f58002986 */ /* 0x0001e8000c101524 */
[----:B------:R-:W2:Y:S01]  /*44a0*/  @P3 LDG.E.LTC128B.U16 R160, desc[UR36][R154.64] ;  /* 0x000000249aa03981 */ /* 0x000ea2000c1e1520 */
[----:B------:R-:W-:-:S05]  /*44b0*/  IADD3 R158, P2, R216, R158, RZ ;  /* 0x0000009ed89e7210 */ /* 0x000fca0007f5e0ff */
[----:B0-----:R-:W-:Y:S01]  /*44c0*/  IMAD.X R159, R217, 0x1, R161, P2 ;  /* 0x00000001d99f7824 */ /* 0x001fe200010e06a1 */
[----:B------:R-:W-:Y:S01]  /*44d0*/  ISETP.GT.AND P2, PT, R0, 0x1, P1 ;  /* 0x000000010000780c */ /* 0x000fe20000f44270 */
[----:B------:R-:W-:-:S04]  /*44e0*/  IMAD.WIDE.U32 R158, R20, UR43, R158 ;  /* 0x0000002b149e7c25 */ /* 0x000fc8000f8e009e */
[----:B------:R-:W-:Y:S01]  /*44f0*/  IMAD.IADD R89, R21, 0x1, R159 ;  /* 0x0000000115597824 */ /* 0x000fe200078e029f */
[----:B------:R-:W-:-:S04]  /*4500*/  LEA R88, P5, R158, R12, 0x1 ;  /* 0x0000000c9e587211 */ /* 0x000fc800078a08ff */
[----:B------:R-:W-:Y:S01]  /*4510*/  LEA.HI.X R89, R158, R13, R89, 0x1, P5 ;  /* 0x0000000d9e597211 */ /* 0x000fe200028f0c59 */
[----:B--2---:R-:W-:-:S05]  /*4520*/  HADD2.F32 R156, -RZ, R160.H0_H0 ;  /* 0x200000a0ff9c7230 */ /* 0x004fca0000004100 */
[----:B------:R-:W-:Y:S01]  /*4530*/  FMUL R157, R156, R19 ;  /* 0x000000139c9d7220 */ /* 0x000fe20000400000 */
[----:B------:R-:W-:-:S03]  /*4540*/  IADD3 R156, P4, R220, UR4, RZ ;  /* 0x00000004dc9c7c10 */ /* 0x000fc6000ff9e0ff */
[----:B------:R-:W-:-:S05]  /*4550*/  FFMA R157, R90, R22, R157 ;  /* 0x000000165a9d7223 */ /* 0x000fca000000009d */
[----:B------:R-:W-:Y:S02]  /*4560*/  F2FP.F16.F32.PACK_AB R90, RZ, R157 ;  /* 0x0000009dff5a723e */ /* 0x000fe400000000ff */
[----:B------:R-:W-:Y:S02]  /*4570*/  IADD3.X R157, R221, UR5, RZ, P4, !PT ;  /* 0x00000005dd9d7c10 */ /* 0x000fe4000a7fe4ff */
[----:B------:R-:W-:-:S05]  /*4580*/  PRMT R155, R90, 0x7610, R155 ;  /* 0x000076105a9b7816 */ /* 0x000fca000000009b */
[----:B------:R0:W-:Y:S04]  /*4590*/  @P3 STG.E.U16 desc[UR36][R156.64], R155 ;  /* 0x0000009b9c003986 */ /* 0x0001e8000c101524 */
[----:B------:R-:W2:Y:S01]  /*45a0*/  @P2 LDG.E.LTC128B.U16 R160, desc[UR36][R88.64+0x2] ;  /* 0x0000022458a02981 */ /* 0x000ea2000c1e1520 */
[----:B------:R-:W-:Y:S01]  /*45b0*/  ISETP.GT.AND P4, PT, R0, 0x8, P0 ;  /* 0x000000080000780c */ /* 0x000fe20000784270 */
[----:B--2---:R-:W-:-:S05]  /*45c0*/  HADD2.F32 R90, -RZ, R160.H0_H0 ;  /* 0x200000a0ff5a7230 */ /* 0x004fca0000004100 */
[----:B------:R-:W-:-:S04]  /*45d0*/  FMUL R90, R90, R19 ;  /* 0x000000135a5a7220 */ /* 0x000fc80000400000 */
[----:B------:R-:W-:Y:S01]  /*45e0*/  FFMA R91, R91, R22, R90 ;  /* 0x000000165b5b7223 */ /* 0x000fe2000000005a */
[----:B------:R-:W-:-:S04]  /*45f0*/  IADD3 R90, P3, R220, UR4, RZ ;  /* 0x00000004dc5a7c10 */ /* 0x000fc8000ff7e0ff */
[----:B------:R-:W-:Y:S02]  /*4600*/  F2FP.F16.F32.PACK_AB R154, RZ, R91 ;  /* 0x0000005bff9a723e */ /* 0x000fe400000000ff */
[----:B------:R-:W-:Y:S02]  /*4610*/  IADD3.X R91, R221, UR5, RZ, P3, !PT ;  /* 0x00000005dd5b7c10 */ /* 0x000fe40009ffe4ff */
[----:B0-----:R-:W-:-:S05]  /*4620*/  PRMT R157, R154, 0x7610, R157 ;  /* 0x000076109a9d7816 */ /* 0x001fca000000009d */
[----:B------:R0:W-:Y:S04]  /*4630*/  @P2 STG.E.U16 desc[UR36][R90.64+0x2], R157 ;  /* 0x0000029d5a002986 */ /* 0x0001e8000c101524 */
[----:B------:R-:W2:Y:S01]  /*4640*/  @P4 LDG.E.LTC128B.U16 R160, desc[UR36][R4.64+0x10] ;  /* 0x0000102404a04981 */ /* 0x000ea2000c1e1520 */
[----:B------:R-:W-:Y:S01]  /*4650*/  ISETP.GT.AND P2, PT, R0, 0x9, P0 ;  /* 0x000000090000780c */ /* 0x000fe20000744270 */
[----:B0-----:R-:W-:Y:S02]  /*4660*/  @P4 IMAD.MOV.U32 R90, RZ, RZ, R152 ;  /* 0x000000ffff5a4224 */ /* 0x001fe400078e0098 */
[----:B------:R-:W-:Y:S02]  /*4670*/  @P4 IMAD.MOV.U32 R91, RZ, RZ, R153 ;  /* 0x000000ffff5b4224 */ /* 0x000fe400078e0099 */
[----:B--2---:R-:W-:-:S05]  /*4680*/  HADD2.F32 R154, -RZ, R160.H0_H0 ;  /* 0x200000a0ff9a7230 */ /* 0x004fca0000004100 */
[----:B------:R-:W-:-:S04]  /*4690*/  FMUL R155, R154, R19 ;  /* 0x000000139a9b7220 */ /* 0x000fc80000400000 */
[----:B------:R-:W-:-:S05]  /*46a0*/  FFMA R155, R92, R22, R155 ;  /* 0x000000165c9b7223 */ /* 0x000fca000000009b */
[----:B------:R-:W-:-:S05]  /*46b0*/  F2FP.F16.F32.PACK_AB R155, RZ, R155 ;  /* 0x0000009bff9b723e */ /* 0x000fca00000000ff */
        /* <DEDUP_REMOVED lines=8> */
[----:B------:R-:W-:-:S04]  /*4740*/  F2FP.F16.F32.PACK_AB R92, RZ, R92 ;  /* 0x0000005cff5c723e */ /* 0x000fc800000000ff */
[----:B------:R-:W-:-:S05]  /*4750*/  PRMT R154, R92, 0x7610, R154 ;  /* 0x000076105c9a7816 */ /* 0x000fca000000009a */
[----:B------:R0:W-:Y:S04]  /*4760*/  @P2 STG.E.U16 desc[UR36][R90.64+0x12], R154 ;  /* 0x0000129a5a002986 */ /* 0x0001e8000c101524 */
[----:B------:R-:W2:Y:S01]  /*4770*/  @P3 LDG.E.LTC128B.U16 R160, desc[UR36][R88.64+0x10] ;  /* 0x0000102458a03981 */ /* 0x000ea2000c1e1520 */
[----:B------:R-:W-:Y:S01]  /*4780*/  ISETP.GT.AND P4, PT, R0, 0x9, P1 ;  /* 0x000000090000780c */ /* 0x000fe20000f84270 */
[----:B--2---:R-:W-:-:S05]  /*4790*/  HADD2.F32 R92, -RZ, R160.H0_H0 ;  /* 0x200000a0ff5c7230 */ /* 0x004fca0000004100 */
[----:B------:R-:W-:Y:S01]  /*47a0*/  FMUL R93, R92, R19 ;  /* 0x000000135c5d7220 */ /* 0x000fe20000400000 */
[----:B------:R-:W-:-:S03]  /*47b0*/  IADD3 R92, P2, R220, UR4, RZ ;  /* 0x00000004dc5c7c10 */ /* 0x000fc6000ff5e0ff */
[----:B------:R-:W-:-:S05]  /*47c0*/  FFMA R93, R94, R22, R93 ;  /* 0x000000165e5d7223 */ /* 0x000fca000000005d */
[----:B0-----:R-:W-:Y:S02]  /*47d0*/  F2FP.F16.F32.PACK_AB R91, RZ, R93 ;  /* 0x0000005dff5b723e */ /* 0x001fe400000000ff */
[----:B------:R-:W-:-:S05]  /*47e0*/  IADD3.X R93, R221, UR5, RZ, P2, !PT ;  /* 0x00000005dd5d7c10 */ /* 0x000fca00097fe4ff */
        /* <DEDUP_REMOVED lines=8> */
[----:B0-----:R-:W-:-:S05]  /*4870*/  IADD3.X R91, R221, UR5, RZ, P2, !PT ;  /* 0x00000005dd5b7c10 */ /* 0x001fca00097fe4ff */
        /* <DEDUP_REMOVED lines=496> */
[----:B------:R-:W-:-:S05]  /*6780*/  F2FP.F16.F32.PACK_AB R92, RZ, R92 ;  /* 0x0000005cff5c723e */ /* 0x000fca00000000ff */
[----:B------:R-:W-:Y:S04]  /*6790*/  @P0 STG.E.U16 desc[UR36][R152.64+0xf2], R92 ;  /* 0x0000f25c98000986 */ /* 0x000fe8000c101524 */
[----:B------:R-:W0:Y:S01]  /*67a0*/  @P2 LDG.E.LTC128B.U16 R160, desc[UR36][R88.64+0xf0] ;  /* 0x0000f02458a02981 */ /* 0x000e22000c1e1520 */
[----:B------:R-:W-:Y:S02]  /*67b0*/  ISETP.GT.AND P1, PT, R0, 0x79, P1 ;  /* 0x000000790000780c */ /* 0x000fe40000f24270 */
[----:B------:R-:W-:Y:S01]  /*67c0*/  IADD3 R4, P0, R220, UR4, RZ ;  /* 0x00000004dc047c10 */ /* 0x000fe2000ff1e0ff */
[----:B0-----:R-:W-:-:S05]  /*67d0*/  HADD2.F32 R90, -RZ, R160.H0_H0 ;  /* 0x200000a0ff5a7230 */ /* 0x001fca0000004100 */
[----:B------:R-:W-:-:S04]  /*67e0*/  FMUL R5, R90, R19 ;  /* 0x000000135a057220 */ /* 0x000fc80000400000 */
[----:B------:R-:W-:-:S05]  /*67f0*/  FFMA R5, R150, R22, R5 ;  /* 0x0000001696057223 */ /* 0x000fca0000000005 */
[----:B------:R-:W-:Y:S02]  /*6800*/  F2FP.F16.F32.PACK_AB R90, RZ, R5 ;  /* 0x00000005ff5a723e */ /* 0x000fe400000000ff */
[----:B------:R-:W-:Y:S02]  /*6810*/  IADD3.X R5, R221, UR5, RZ, P0, !PT ;  /* 0x00000005dd057c10 */ /* 0x000fe400087fe4ff */
[----:B------:R-:W-:-:S05]  /*6820*/  PRMT R91, R90, 0x7610, R91 ;  /* 0x000076105a5b7816 */ /* 0x000fca000000005b */
[----:B------:R0:W-:Y:S04]  /*6830*/  @P2 STG.E.U16 desc[UR36][R4.64+0xf0], R91 ;  /* 0x0000f05b04002986 */ /* 0x0001e8000c101524 */
[----:B------:R-:W2:Y:S01]  /*6840*/  @P1 LDG.E.LTC128B.U16 R160, desc[UR36][R88.64+0xf2] ;  /* 0x0000f22458a01981 */ /* 0x000ea2000c1e1520 */
[----:B------:R-:W-:-:S05]  /*6850*/  IADD3 R95, P0, R23, 0x100, RZ ;  /* 0x00000100175f7810 */ /* 0x000fca0007f1e0ff */
[----:B------:R-:W-:Y:S01]  /*6860*/  IMAD.X R23, RZ, RZ, UR9, P0 ;  /* 0x00000009ff177e24 */ /* 0x000fe200080e06ff */
[----:B------:R-:W-:Y:S02]  /*6870*/  ISETP.GT.AND P0, PT, R3, 0x100, PT ;  /* 0x000001000300780c */ /* 0x000fe40003f04270 */
[----:B0-----:R-:W-:Y:S01]  /*6880*/  IADD3 R4, P3, R220, UR4, RZ ;  /* 0x00000004dc047c10 */ /* 0x001fe2000ff7e0ff */
        /* <DEDUP_REMOVED lines=10> */
[----:B------:R-:W-:Y:S02]  /*6930*/  LEA.HI.X R89, R90, R13, R5, 0x1, P4 ;  /* 0x0000000d5a597211 */ /* 0x000fe400020f0c05 */
[----:B------:R-:W-:Y:S02]  /*6940*/  IADD3.X R5, R221, UR5, RZ, P3, !PT ;  /* 0x00000005dd057c10 */ /* 0x000fe40009ffe4ff */
[----:B------:R-:W-:-:S05]  /*6950*/  PRMT R91, R92, 0x7610, R91 ;  /* 0x000076105c5b7816 */ /* 0x000fca000000005b */
[----:B------:R0:W-:Y:S04]  /*6960*/  @P1 STG.E.U16 desc[UR36][R4.64+0xf2], R91 ;  /* 0x0000f25b04001986 */ /* 0x0001e8000c101524 */
[----:B------:R-:W2:Y:S01]  /*6970*/  @P2 LDG.E.LTC128B.U16 R160, desc[UR36][R88.64] ;  /* 0x0000002458a02981 */ /* 0x000ea2000c1e1520 */
[----:B------:R-:W-:Y:S01]  /*6980*/  IMAD.U32 R15, RZ, RZ, UR6 ;  /* 0x00000006ff0f7e24 */ /* 0x000fe2000f8e00ff */
[----:B------:R-:W-:Y:S01]  /*6990*/  ISETP.GT.AND P3, PT, R0, 0x1, P0 ;  /* 0x000000010000780c */ /* 0x000fe20000764270 */
[----:B------:R-:W-:Y:S01]  /*69a0*/  IMAD.U32 R94, RZ, RZ, UR6 ;  /* 0x00000006ff5e7e24 */ /* 0x000fe2000f8e00ff */
[----:B------:R-:W-:Y:S01]  /*69b0*/  BSSY B1, `(.L_x_41) ;  /* 0x0000013000017945 */ /* 0x000fe20003800000 */
[----:B------:R-:W-:Y:S02]  /*69c0*/  IMAD.U32 R97, RZ, RZ, UR7 ;  /* 0x00000007ff617e24 */ /* 0x000fe4000f8e00ff */
[----:B------:R-:W-:-:S02]  /*69d0*/  IMAD.SHL.U32 R15, R15, 0x200, RZ ;  /* 0x000002000f0f7824 */ /* 0x000fc400078e00ff */
[----:B0-----:R-:W-:-:S03]  /*69e0*/  IMAD.WIDE.U32 R90, R95, R14, R216 ;  /* 0x0000000e5f5a7225 */ /* 0x001fc600078e00d8 */
[----:B-1----:R-:W-:Y:S01]  /*69f0*/  IADD3 R6, P1, R15, R6, RZ ;  /* 0x000000060f067210 */ /* 0x002fe20007f3e0ff */
[----:B------:R-:W-:Y:S02]  /*6a00*/  IMAD.IADD R91, R93, 0x1, R91 ;  /* 0x000000015d5b7824 */ /* 0x000fe400078e025b */
[----:B------:R-:W-:-:S04]  /*6a10*/  IMAD.WIDE.U32 R90, R20, UR43, R90 ;  /* 0x0000002b145a7c25 */ /* 0x000fc8000f8e005a */
[----:B------:R-:W-:Y:S01]  /*6a20*/  IMAD.IADD R5, R21, 0x1, R91 ;  /* 0x0000000115057824 */ /* 0x000fe200078e025b */
[----:B------:R-:W-:-:S04]  /*6a30*/  LEA R4, P4, R90, R12, 0x1 ;  /* 0x0000000c5a047211 */ /* 0x000fc800078808ff */
[----:B------:R-:W-:Y:S01]  /*6a40*/  LEA.HI.X R5, R90, R13, R5, 0x1, P4 ;  /* 0x0000000d5a057211 */ /* 0x000fe200020f0c05 */
[----:B--2---:R-:W-:-:S05]  /*6a50*/  HADD2.F32 R92, -RZ, R160.H0_H0 ;  /* 0x200000a0ff5c7230 */ /* 0x004fca0000004100 */
[----:B------:R-:W-:-:S04]  /*6a60*/  FMUL R23, R92, R19 ;  /* 0x000000135c177220 */ /* 0x000fc80000400000 */
[----:B------:R-:W-:Y:S01]  /*6a70*/  FFMA R24, R24, R22, R23 ;  /* 0x0000001618187223 */ /* 0x000fe20000000017 */
[----:B------:R-:W-:-:S04]  /*6a80*/  SHF.L.U64.HI R23, R94, 0x9, R97 ;  /* 0x000000095e177819 */ /* 0x000fc80000010261 */
[----:B------:R-:W-:Y:S01]  /*6a90*/  F2FP.F16.F32.PACK_AB R24, RZ, R24 ;  /* 0x00000018ff18723e */ /* 0x000fe200000000ff */
[----:B------:R-:W-:-:S05]  /*6aa0*/  IMAD.X R7, R23, 0x1, R7, P1 ;  /* 0x0000000117077824 */ /* 0x000fca00008e0607 */
[----:B------:R0:W-:Y:S01]  /*6ab0*/  @P2 STG.E.U16 desc[UR36][R6.64], R24 ;  /* 0x0000001806002986 */ /* 0x0001e2000c101524 */
[----:B------:R-:W-:Y:S05]  /*6ac0*/  @!P3 BRA `(.L_x_42) ;  /* 0x000000000004b947 */ /* 0x000fea0003800000 */
[----:B------:R1:W5:Y:S02]  /*6ad0*/  LDG.E.LTC128B.U16 R160, desc[UR36][R4.64+0x2] ;  /* 0x0000022404a07981 */ /* 0x000364000c1e1520 */
.L_x_42:
[----:B------:R-:W-:Y:S05]  /*6ae0*/  BSYNC B1 ;  /* 0x0000000000017941 */ /* 0x000fea0003800000 */
.L_x_41:
[----:B-----5:R-:W-:Y:S01]  /*6af0*/  HADD2.F32 R8, -RZ, R160.H0_H0 ;  /* 0x200000a0ff087230 */ /* 0x020fe20000004100 */
[----:B------:R-:W-:Y:S01]  /*6b00*/  ISETP.GT.AND P1, PT, R3, 0x108, PT ;  /* 0x000001080300780c */ /* 0x000fe20003f24270 */
[----:B------:R-:W-:Y:S01]  /*6b10*/  IMAD.WIDE.U32 R218, R95, R14, R218 ;  /* 0x0000000e5fda7225 */ /* 0x000fe200078e00da */
[----:B------:R-:W-:Y:S03]  /*6b20*/  BSSY B1, `(.L_x_43) ;  /* 0x0000010000017945 */ /* 0x000fe60003800000 */
[----:B------:R-:W-:Y:S01]  /*6b30*/  FMUL R8, R8, R19 ;  /* 0x0000001308087220 */ /* 0x000fe20000400000 */
[----:B------:R-:W-:Y:S01]  /*6b40*/  ISETP.GT.AND P2, PT, R0, RZ, P1 ;  /* 0x000000ff0000720c */ /* 0x000fe20000f44270 */
[----:B------:R-:W-:Y:S01]  /*6b50*/  IMAD.IADD R93, R93, 0x1, R219 ;  /* 0x000000015d5d7824 */ /* 0x000fe200078e02db */
[----:B------:R-:W-:Y:S01]  /*6b60*/  IADD3 R3, P4, R10, R218, RZ ;  /* 0x000000da0a037210 */ /* 0x000fe20007f9e0ff */
[----:B------:R-:W-:Y:S01]  /*6b70*/  FFMA R8, R25, R22, R8 ;  /* 0x0000001619087223 */ /* 0x000fe20000000008 */
[----:B------:R-:W-:-:S03]  /*6b80*/  IADD3 R10, P5, R216, R218, RZ ;  /* 0x000000dad80a7210 */ /* 0x000fc60007fbe0ff */
[----:B------:R-:W-:Y:S01]  /*6b90*/  IMAD.X R14, R93, 0x1, R9, P4 ;  /* 0x000000015d0e7824 */ /* 0x000fe200020e0609 */
[----:B------:R-:W-:Y:S02]  /*6ba0*/  F2FP.F16.F32.PACK_AB R11, RZ, R8 ;  /* 0x00000008ff0b723e */ /* 0x000fe400000000ff */
[----:B------:R-:W-:Y:S02]  /*6bb0*/  LEA R8, P4, R3, R12, 0x1 ;  /* 0x0000000c03087211 */ /* 0x000fe400078808ff */
[----:B0-----:R-:W-:Y:S01]  /*6bc0*/  PRMT R24, R11, 0x7610, R24 ;  /* 0x000076100b187816 */ /* 0x001fe20000000018 */
[----:B------:R-:W-:Y:S01]  /*6bd0*/  IMAD.X R11, R217, 0x1, R93, P5 ;  /* 0x00000001d90b7824 */ /* 0x000fe200028e065d */
[----:B------:R-:W-:-:S03]  /*6be0*/  LEA.HI.X R9, R3, R13, R14, 0x1, P4 ;  /* 0x0000000d03097211 */ /* 0x000fc600020f0c0e */
[----:B------:R0:W-:Y:S01]  /*6bf0*/  @P3 STG.E.U16 desc[UR36][R6.64+0x2], R24 ;  /* 0x0000021806003986 */ /* 0x0001e2000c101524 */
[----:B------:R-:W-:Y:S05]  /*6c00*/  @!P2 BRA `(.L_x_44) ;  /* 0x000000000004a947 */ /* 0x000fea0003800000 */
[----:B------:R2:W5:Y:S02]  /*6c10*/  LDG.E.LTC128B.U16 R160, desc[UR36][R8.64] ;  /* 0x0000002408a07981 */ /* 0x000564000c1e1520 */
.L_x_44:
[----:B------:R-:W-:Y:S05]  /*6c20*/  BSYNC B1 ;  /* 0x0000000000017941 */ /* 0x000fea0003800000 */
.L_x_43:
[----:B--2--5:R-:W-:Y:S01]  /*6c30*/  HADD2.F32 R8, -RZ, R160.H0_H0 ;  /* 0x200000a0ff087230 */ /* 0x024fe20000004100 */
[----:B------:R-:W-:Y:S01]  /*6c40*/  BSSY B1, `(.L_x_45) ;  /* 0x000000e000017945 */ /* 0x000fe20003800000 */
[----:B------:R-:W-:-:S04]  /*6c50*/  IMAD.WIDE.U32 R10, R20, UR43, R10 ;  /* 0x0000002b140a7c25 */ /* 0x000fc8000f8e000a */
[----:B------:R-:W-:Y:S01]  /*6c60*/  FMUL R3, R8, R19 ;  /* 0x0000001308037220 */ /* 0x000fe20000400000 */
[----:B------:R-:W-:Y:S01]  /*6c70*/  IADD3 R8, P3, R15, R220, RZ ;  /* 0x000000dc0f087210 */ /* 0x000fe20007f7e0ff */
[----:B------:R-:W-:Y:S01]  /*6c80*/  IMAD.IADD R21, R21, 0x1, R11 ;  /* 0x0000000115157824 */ /* 0x000fe200078e020b */
[----:B------:R-:W-:Y:S01]  /*6c90*/  LEA R12, P4, R10, R12, 0x1 ;  /* 0x0000000c0a0c7211 */ /* 0x000fe200078808ff */
[----:B------:R-:W-:Y:S02]  /*6ca0*/  FFMA R3, R26, R22, R3 ;  /* 0x000000161a037223 */ /* 0x000fe40000000003 */
[----:B------:R-:W-:Y:S01]  /*6cb0*/  IMAD.X R9, R23, 0x1, R221, P3 ;  /* 0x0000000117097824 */ /* 0x000fe200018e06dd */
[----:B------:R-:W-:Y:S02]  /*6cc0*/  LEA.HI.X R13, R10, R13, R21, 0x1, P4 ;  /* 0x0000000d0a0d7211 */ /* 0x000fe400020f0c15 */
[----:B------:R-:W-:Y:S02]  /*6cd0*/  F2FP.F16.F32.PACK_AB R3, RZ, R3 ;  /* 0x00000003ff03723e */ /* 0x000fe400000000ff */
[----:B------:R-:W-:-:S03]  /*6ce0*/  ISETP.GT.AND P4, PT, R0, 0x1, P1 ;  /* 0x000000010000780c */ /* 0x000fc60000f84270 */
[----:B------:R2:W-:Y:S10]  /*6cf0*/  @P2 STG.E.U16 desc[UR36][R8.64], R3 ;  /* 0x0000000308002986 */ /* 0x0005f4000c101524 */
[----:B------:R-:W-:Y:S05]  /*6d00*/  @!P4 BRA `(.L_x_46) ;  /* 0x000000000004c947 */ /* 0x000fea0003800000 */
[----:B------:R3:W5:Y:S02]  /*6d10*/  LDG.E.LTC128B.U16 R160, desc[UR36][R12.64+0x2] ;  /* 0x000002240ca07981 */ /* 0x000764000c1e1520 */
.L_x_46:
[----:B------:R-:W-:Y:S05]  /*6d20*/  BSYNC B1 ;  /* 0x0000000000017941 */ /* 0x000fea0003800000 */
.L_x_45:
[----:B--2--5:R-:W-:Y:S01]  /*6d30*/  HADD2.F32 R8, -RZ, R160.H0_H0 ;  /* 0x200000a0ff087230 */ /* 0x024fe20000004100 */
[----:B------:R-:W-:Y:S01]  /*6d40*/  ISETP.GT.AND P3, PT, R0, 0x8, P0 ;  /* 0x000000080000780c */ /* 0x000fe20000764270 */
[----:B------:R-:W-:Y:S03]  /*6d50*/  BSSY B1, `(.L_x_47) ;  /* 0x0000009000017945 */ /* 0x000fe60003800000 */
[----:B------:R-:W-:-:S04]  /*6d60*/  FMUL R8, R8, R19 ;  /* 0x0000001308087220 */ /* 0x000fc80000400000 */
[----:B------:R-:W-:Y:S01]  /*6d70*/  FFMA R27, R27, R22, R8 ;  /* 0x000000161b1b7223 */ /* 0x000fe20000000008 */
[----:B------:R-:W-:-:S04]  /*6d80*/  IADD3 R8, P2, R15, R220, RZ ;  /* 0x000000dc0f087210 */ /* 0x000fc80007f5e0ff */
[----:B------:R-:W-:Y:S01]  /*6d90*/  F2FP.F16.F32.PACK_AB R27, RZ, R27 ;  /* 0x0000001bff1b723e */ /* 0x000fe200000000ff */
[----:B------:R-:W-:-:S05]  /*6da0*/  IMAD.X R9, R23, 0x1, R221, P2 ;  /* 0x0000000117097824 */ /* 0x000fca00010e06dd */
[----:B------:R2:W-:Y:S01]  /*6db0*/  @P4 STG.E.U16 desc[UR36][R8.64+0x2], R27 ;  /* 0x0000021b08004986 */ /* 0x0005e2000c101524 */
[----:B------:R-:W-:Y:S05]  /*6dc0*/  @!P3 BRA `(.L_x_48) ;  /* 0x000000000004b947 */ /* 0x000fea0003800000 */
[----:B------:R4:W5:Y:S02]  /*6dd0*/  LDG.E.LTC128B.U16 R160, desc[UR36][R4.64+0x10] ;  /* 0x0000102404a07981 */ /* 0x000964000c1e1520 */
.L_x_48:
[----:B------:R-:W-:Y:S05]  /*6de0*/  BSYNC B1 ;  /* 0x0000000000017941 */ /* 0x000fea0003800000 */
.L_x_47:
[----:B--2--5:R-:W-:Y:S01]  /*6df0*/  HADD2.F32 R8, -RZ, R160.H0_H0 ;  /* 0x200000a0ff087230 */ /* 0x024fe20000004100 */
        /* <DEDUP_REMOVED lines=8> */
.L_x_50:
[----:B------:R-:W-:Y:S05]  /*6e80*/  BSYNC B1 ;  /* 0x0000000000017941 */ /* 0x000fea0003800000 */
.L_x_49:
[----:B-----5:R-:W-:Y:S01]  /*6e90*/  HADD2.F32 R8, -RZ, R160.H0_H0 ;  /* 0x200000a0ff087230 */ /* 0x020fe20000004100 */
        /* <DEDUP_REMOVED lines=8> */
.L_x_52:
[----:B------:R-:W-:Y:S05]  /*6f20*/  BSYNC B1 ;  /* 0x0000000000017941 */ /* 0x000fea0003800000 */
.L_x_51:
[----:B0----5:R-:W-:Y:S01]  /*6f30*/  HADD2.F32 R8, -RZ, R160.H0_H0 ;  /* 0x200000a0ff087230 */ /* 0x021fe20000004100 */
[----:B------:R-:W-:Y:S01]  /*6f40*/  ISETP.GT.AND P4, PT, R0, 0x9, P1 ;  /* 0x000000090000780c */ /* 0x000fe20000f84270 */
[----:B------:R-:W-:Y:S03]  /*6f50*/  BSSY B1, `(.L_x_53) ;  /* 0x0000009000017945 */ /* 0x000fe60003800000 */
[----:B--2---:R-:W-:Y:S01]  /*6f60*/  FMUL R3, R8, R19 ;  /* 0x0000001308037220 */ /* 0x004fe20000400000 */
[----:B------:R-:W-:-:S03]  /*6f70*/  IADD3 R8, P2, R220, R15, RZ ;  /* 0x0000000fdc087210 */ /* 0x000fc60007f5e0ff */
[----:B------:R-:W-:Y:S02]  /*6f80*/  FFMA R3, R30, R22, R3 ;  /* 0x000000161e037223 */ /* 0x000fe40000000003 */
[----:B------:R-:W-:-:S03]  /*6f90*/  IMAD.X R9, R221, 0x1, R23, P2 ;  /* 0x00000001dd097824 */ /* 0x000fc600010e0617 */
[----:B------:R-:W-:-:S05]  /*6fa0*/  F2FP.F16.F32.PACK_AB R3, RZ, R3 ;  /* 0x00000003ff03723e */ /* 0x000fca00000000ff */
[----:B------:R0:W-:Y:S01]  /*6fb0*/  @P3 STG.E.U16 desc[UR36][R8.64+0x10], R3 ;  /* 0x0000100308003986 */ /* 0x0001e2000c101524 */
[----:B------:R-:W-:Y:S05]  /*6fc0*/  @!P4 BRA `(.L_x_54) ;  /* 0x000000000004c947 */ /* 0x000fea0003800000 */
[----:B------:R2:W5:Y:S02]  /*6fd0*/  LDG.E.LTC128B.U16 R160, desc[UR36][R12.64+0x12] ;  /* 0x000012240ca07981 */ /* 0x000564000c1e1520 */
.L_x_54:
[----:B------:R-:W-:Y:S05]  /*6fe0*/  BSYNC B1 ;  /* 0x0000000000017941 */ /* 0x000fea0003800000 */
.L_x_53:
[----:B0----5:R-:W-:Y:S01]  /*6ff0*/  HADD2.F32 R8, -RZ, R160.H0_H0 ;  /* 0x200000a0ff087230 */ /* 0x021fe20000004100 */
        /* <DEDUP_REMOVED lines=10> */
.L_x_56:
[----:B------:R-:W-:Y:S05]  /*70a0*/  BSYNC B1 ;  /* 0x0000000000017941 */ /* 0x000fea0003800000 */
.L_x_55:
[----:B0----5:R-:W-:Y:S01]  /*70b0*/  HADD2.F32 R8, -RZ, R160.H0_H0 ;  /* 0x200000a0ff087230 */ /* 0x021fe20000004100 */
        /* <DEDUP_REMOVED lines=8> */
.L_x_58:
[----:B------:R-:W-:Y:S05]  /*7140*/  BSYNC B1 ;  /* 0x0000000000017941 */ /* 0x000fea0003800000 */
.L_x_57:
        /* <DEDUP_REMOVED lines=9> */
.L_x_60:
[----:B------:R-:W-:Y:S05]  /*71e0*/  BSYNC B1 ;  /* 0x0000000000017941 */ /* 0x000fea0003800000 */
.L_x_59:
[----:B0----5:R-:W-:Y:S01]  /*71f0*/  HADD2.F32 R8, -RZ, R160.H0_H0 ;  /* 0x200000a0ff087230 */ /* 0x021fe20000004100 */
[----:B------:R-:W-:Y:S01]  /*7200*/  ISETP.GT.AND P4, PT, R0, 0x11, P1 ;  /* 0x000000110000780c */ /* 0x000fe20000f84270 */
[----:B------:R-:W-:Y:S03]  /*7210*/  BSSY B1, `(.L_x_61) ;  /* 0x0000009000017945 */ /* 0x000fe60003800000 */
[----:B------:R-:W-:Y:S01]  /*7220*/  FMUL R3, R8, R19 ;  /* 0x0000001308037220 */ /* 0x000fe20000400000 */
[----:B------:R-:W-:-:S03]  /*7230*/  IADD3 R8, P2, R220, R15, RZ ;  /* 0x0000000fdc087210 */ /* 0x000fc60007f5e0ff */
[----:B------:R-:W-:Y:S02]  /*7240*/  FFMA R3, R34, R22, R3 ;  /* 0x0000001622037223 */ /* 0x000fe40000000003 */
[----:B------:R-:W-:-:S03]  /*7250*/  IMAD.X R9, R221, 0x1, R23, P2 ;  /* 0x00000001dd097824 */ /* 0x000fc600010e0617 */
[----:B------:R-:W-:-:S05]  /*7260*/  F2FP.F16.F32.PACK_AB R3, RZ, R3 ;  /* 0x00000003ff03723e */ /* 0x000fca00000000ff */
[----:B------:R0:W-:Y:S01]  /*7270*/  @P3 STG.E.U16 desc[UR36][R8.64+0x20], R3 ;  /* 0x0000200308003986 */ /* 0x0001e2000c101524 */
[----:B------:R-:W-:Y:S05]  /*7280*/  @!P4 BRA `(.L_x_62) ;  /* 0x000000000004c947 */ /* 0x000fea0003800000 */
[----:B------:R0:W5:Y:S02]  /*7290*/  LDG.E.LTC128B.U16 R160, desc[UR36][R12.64+0x22] ;  /* 0x000022240ca07981 */ /* 0x000164000c1e1520 */
.L_x_62:
[----:B------:R-:W-:Y:S05]  /*72a0*/  BSYNC B1 ;  /* 0x0000000000017941 */ /* 0x000fea0003800000 */
.L_x_61:
        /* <DEDUP_REMOVED lines=11> */
.L_x_64:
[----:B------:R-:W-:Y:S05]  /*7360*/  BSYNC B1 ;  /* 0x0000000000017941 */ /* 0x000fea0003800000 */
.L_x_63:
        /* <DEDUP_REMOVED lines=9> */
.L_x_66:
[----:B------:R-:W-:Y:S05]  /*7400*/  BSYNC B1 ;  /* 0x0000000000017941 */ /* 0x000fea0003800000 */
.L_x_65:
        /* <DEDUP_REMOVED lines=9> */
.L_x_68:
[----:B------:R-:W-:Y:S05]  /*74a0*/  BSYNC B1 ;  /* 0x0000000000017941 */ /* 0x000fea0003800000 */
.L_x_67:
        /* <DEDUP_REMOVED lines=11> */
.L_x_70:
[----:B------:R-:W-:Y:S05]  /*7560*/  BSYNC B1 ;  /* 0x0000000000017941 */ /* 0x000fea0003800000 */
.L_x_69:
        /* <DEDUP_REMOVED lines=11> */
.L_x_72:
[----:B------:R-:W-:Y:S05]  /*7620*/  BSYNC B1 ;  /* 0x0000000000017941 */ /* 0x000fea0003800000 */
.L_x_71:
        /* <DEDUP_REMOVED lines=9> */
.L_x_74:
[----:B------:R-:W-:Y:S05]  /*76c0*/  BSYNC B1 ;  /* 0x0000000000017941 */ /* 0x000fea0003800000 */
.L_x_73:
        /* <DEDUP_REMOVED lines=9> */
.L_x_76:
[----:B------:R-:W-:Y:S05]  /*7760*/  BSYNC B1 ;  /* 0x0000000000017941 */ /* 0x000fea0003800000 */
.L_x_75:
        /* <DEDUP_REMOVED lines=11> */
.L_x_78:
[----:B------:R-:W-:Y:S05]  /*7820*/  BSYNC B1 ;  /* 0x0000000000017941 */ /* 0x000fea0003800000 */
.L_x_77:
        /* <DEDUP_REMOVED lines=11> */
.L_x_80:
[----:B------:R-:W-:Y:S05]  /*78e0*/  BSYNC B1 ;  /* 0x0000000000017941 */ /* 0x000fea0003800000 */
.L_x_79:
        /* <DEDUP_REMOVED lines=9> */
.L_x_82:
[----:B------:R-:W-:Y:S05]  /*7980*/  BSYNC B1 ;  /* 0x0000000000017941 */ /* 0x000fea0003800000 */
.L_x_81:
        /* <DEDUP_REMOVED lines=9> */
.L_x_84:
[----:B------:R-:W-:Y:S05]  /*7a20*/  BSYNC B1 ;  /* 0x0000000000017941 */ /* 0x000fea0003800000 */
.L_x_83:
        /* <DEDUP_REMOVED lines=11> */
.L_x_86:
[----:B------:R-:W-:Y:S05]  /*7ae0*/  BSYNC B1 ;  /* 0x0000000000017941 */ /* 0x000fea0003800000 */
.L_x_85:
        /* <DEDUP_REMOVED lines=11> */
.L_x_88:
[----:B------:R-:W-:Y:S05]  /*7ba0*/  BSYNC B1 ;  /* 0x0000000000017941 */ /* 0x000fea0003800000 */
.L_x_87:
        /* <DEDUP_REMOVED lines=9> */
.L_x_90:
[----:B------:R-:W-:Y:S05]  /*7c40*/  BSYNC B1 ;  /* 0x0000000000017941 */ /* 0x000fea0003800000 */
.L_x_89:
        /* <DEDUP_REMOVED lines=9> */
.L_x_92:
[----:B------:R-:W-:Y:S05]  /*7ce0*/  BSYNC B1 ;  /* 0x0000000000017941 */ /* 0x000fea0003800000 */
.L_x_91:
        /* <DEDUP_REMOVED lines=11> */
.L_x_94:
[----:B------:R-:W-:Y:S05]  /*7da0*/  BSYNC B1 ;  /* 0x0000000000017941 */ /* 0x000fea0003800000 */
.L_x_93:
        /* <DEDUP_REMOVED lines=11> */
.L_x_96:
[----:B------:R-:W-:Y:S05]  /*7e60*/  BSYNC B1 ;  /* 0x0000000000017941 */ /* 0x000fea0003800000 */
.L_x_95:
        /* <DEDUP_REMOVED lines=9> */
.L_x_98:
[----:B------:R-:W-:Y:S05]  /*7f00*/  BSYNC B1 ;  /* 0x0000000000017941 */ /* 0x000fea0003800000 */
.L_x_97:
        /* <DEDUP_REMOVED lines=9> */
.L_x_100:
[----:B------:R-:W-:Y:S05]  /*7fa0*/  BSYNC B1 ;  /* 0x0000000000017941 */ /* 0x000fea0003800000 */
.L_x_99:
        /* <DEDUP_REMOVED lines=11> */
.L_x_102:
[----:B------:R-:W-:Y:S05]  /*8060*/  BSYNC B1 ;  /* 0x0000000000017941 */ /* 0x000fea0003800000 */
.L_x_101:
        /* <DEDUP_REMOVED lines=11> */
.L_x_104:
[----:B------:R-:W-:Y:S05]  /*8120*/  BSYNC B1 ;  /* 0x0000000000017941 */ /* 0x000fea0003800000 */
.L_x_103:
        /* <DEDUP_REMOVED lines=9> */
.L_x_106:
[----:B------:R-:W-:Y:S05]  /*81c0*/  BSYNC B1 ;  /* 0x0000000000017941 */ /* 0x000fea0003800000 */
.L_x_105:
        /* <DEDUP_REMOVED lines=9> */
.L_x_108:
[----:B------:R-:W-:Y:S05]  /*8260*/  BSYNC B1 ;  /* 0x0000000000017941 */ /* 0x000fea0003800000 */
.L_x_107:
        /* <DEDUP_REMOVED lines=11> */
.L_x_110:
[----:B------:R-:W-:Y:S05]  /*8320*/  BSYNC B1 ;  /* 0x0000000000017941 */ /* 0x000fea0003800000 */
.L_x_109:
        /* <DEDUP_REMOVED lines=11> */
.L_x_112:
[----:B------:R-:W-:Y:S05]  /*83e0*/  BSYNC B1 ;  /* 0x0000000000017941 */ /* 0x000fea0003800000 */
.L_x_111:
        /* <DEDUP_REMOVED lines=9> */
.L_x_114:
[----:B------:R-:W-:Y:S05]  /*8480*/  BSYNC B1 ;  /* 0x0000000000017941 */ /* 0x000fea0003800000 */
.L_x_113:
        /* <DEDUP_REMOVED lines=9> */
.L_x_116:
[----:B------:R-:W-:Y:S05]  /*8520*/  BSYNC B1 ;  /* 0x0000000000017941 */ /* 0x000fea0003800000 */
.L_x_115:
        /* <DEDUP_REMOVED lines=11> */
.L_x_118:
[----:B------:R-:W-:Y:S05]  /*85e0*/  BSYNC B1 ;  /* 0x0000000000017941 */ /* 0x000fea0003800000 */
.L_x_117:
        /* <DEDUP_REMOVED lines=11> */
.L_x_120:
[----:B------:R-:W-:Y:S05]  /*86a0*/  BSYNC B1 ;  /* 0x0000000000017941 */ /* 0x000fea0003800000 */
.L_x_119:
        /* <DEDUP_REMOVED lines=9> */
.L_x_122:
[----:B------:R-:W-:Y:S05]  /*8740*/  BSYNC B1 ;  /* 0x0000000000017941 */ /* 0x000fea0003800000 */
.L_x_121:
        /* <DEDUP_REMOVED lines=9> */
.L_x_124:
[----:B------:R-:W-:Y:S05]  /*87e0*/  BSYNC B1 ;  /* 0x0000000000017941 */ /* 0x000fea0003800000 */
.L_x_123:
        /* <DEDUP_REMOVED lines=11> */
.L_x_126:
[----:B------:R-:W-:Y:S05]  /*88a0*/  BSYNC B1 ;  /* 0x0000000000017941 */ /* 0x000fea0003800000 */
.L_x_125:
        /* <DEDUP_REMOVED lines=11> */
.L_x_128:
[----:B------:R-:W-:Y:S05]  /*8960*/  BSYNC B1 ;  /* 0x0000000000017941 */ /* 0x000fea0003800000 */
.L_x_127:
        /* <DEDUP_REMOVED lines=9> */
.L_x_130:
[----:B------:R-:W-:Y:S05]  /*8a00*/  BSYNC B1 ;  /* 0x0000000000017941 */ /* 0x000fea0003800000 */
.L_x_129:
        /* <DEDUP_REMOVED lines=9> */
.L_x_132:
[----:B------:R-:W-:Y:S05]  /*8aa0*/  BSYNC B1 ;  /* 0x0000000000017941 */ /* 0x000fea0003800000 */
.L_x_131:
        /* <DEDUP_REMOVED lines=11> */
.L_x_134:
[----:B------:R-:W-:Y:S05]  /*8b60*/  BSYNC B1 ;  /* 0x0000000000017941 */ /* 0x000fea0003800000 */
.L_x_133:
        /* <DEDUP_REMOVED lines=11> */
.L_x_136:
[----:B------:R-:W-:Y:S05]  /*8c20*/  BSYNC B1 ;  /* 0x0000000000017941 */ /* 0x000fea0003800000 */
.L_x_135:
        /* <DEDUP_REMOVED lines=9> */
.L_x_138:
[----:B------:R-:W-:Y:S05]  /*8cc0*/  BSYNC B1 ;  /* 0x0000000000017941 */ /* 0x000fea0003800000 */
.L_x_137:
        /* <DEDUP_REMOVED lines=9> */
.L_x_140:
[----:B------:R-:W-:Y:S05]  /*8d60*/  BSYNC B1 ;  /* 0x0000000000017941 */ /* 0x000fea0003800000 */
.L_x_139:
        /* <DEDUP_REMOVED lines=11> */
.L_x_142:
[----:B------:R-:W-:Y:S05]  /*8e20*/  BSYNC B1 ;  /* 0x0000000000017941 */ /* 0x000fea0003800000 */
.L_x_141:
        /* <DEDUP_REMOVED lines=11> */
.L_x_144:
[----:B------:R-:W-:Y:S05]  /*8ee0*/  BSYNC B1 ;  /* 0x0000000000017941 */ /* 0x000fea0003800000 */
.L_x_143:
        /* <DEDUP_REMOVED lines=9> */
.L_x_146:
[----:B------:R-:W-:Y:S05]  /*8f80*/  BSYNC B1 ;  /* 0x0000000000017941 */ /* 0x000fea0003800000 */
.L_x_145:
        /* <DEDUP_REMOVED lines=9> */
.L_x_148:
[----:B------:R-:W-:Y:S05]  /*9020*/  BSYNC B1 ;  /* 0x0000000000017941 */ /* 0x000fea0003800000 */
.L_x_147:
        /* <DEDUP_REMOVED lines=11> */
.L_x_150:
[----:B------:R-:W-:Y:S05]  /*90e0*/  BSYNC B1 ;  /* 0x0000000000017941 */ /* 0x000fea0003800000 */
.L_x_149:
        /* <DEDUP_REMOVED lines=11> */
.L_x_152:
[----:B------:R-:W-:Y:S05]  /*91a0*/  BSYNC B1 ;  /* 0x0000000000017941 */ /* 0x000fea0003800000 */
.L_x_151:
        /* <DEDUP_REMOVED lines=9> */
.L_x_154:
[----:B------:R-:W-:Y:S05]  /*9240*/  BSYNC B1 ;  /* 0x0000000000017941 */ /* 0x000fea0003800000 */
.L_x_153:
        /* <DEDUP_REMOVED lines=9> */
.L_x_156:
[----:B------:R-:W-:Y:S05]  /*92e0*/  BSYNC B1 ;  /* 0x0000000000017941 */ /* 0x000fea0003800000 */
.L_x_155:
        /* <DEDUP_REMOVED lines=11> */
.L_x_158:
[----:B------:R-:W-:Y:S05]  /*93a0*/  BSYNC B1 ;  /* 0x0000000000017941 */ /* 0x000fea0003800000 */
.L_x_157:
        /* <DEDUP_REMOVED lines=11> */
.L_x_160:
[----:B------:R-:W-:Y:S05]  /*9460*/  BSYNC B1 ;  /* 0x0000000000017941 */ /* 0x000fea0003800000 */
.L_x_159:
        /* <DEDUP_REMOVED lines=9> */
.L_x_162:
[----:B------:R-:W-:Y:S05]  /*9500*/  BSYNC B1 ;  /* 0x0000000000017941 */ /* 0x000fea0003800000 */
.L_x_161:
[----:B01--45:R-:W-:Y:S01]  /*9510*/  HADD2.F32 R4, -RZ, R160.H0_H0 ;  /* 0x200000a0ff047230 */ /* 0x033fe20000004100 */
        /* <DEDUP_REMOVED lines=8> */
.L_x_164:
[----:B------:R-:W-:Y:S05]  /*95a0*/  BSYNC B1 ;  /* 0x0000000000017941 */ /* 0x000fea0003800000 */
.L_x_163:
        /* <DEDUP_REMOVED lines=11> */
.L_x_166:
[----:B------:R-:W-:Y:S05]  /*9660*/  BSYNC B1 ;  /* 0x0000000000017941 */ /* 0x000fea0003800000 */
.L_x_165:
[----:B------:R-:W-:Y:S05]  /*9670*/  @!P1 BRA `(.L_x_167) ;  /* 0x0000003800709947 */ /* 0x000fea0003800000 */
[----:B-----5:R-:W-:Y:S01]  /*9680*/  HADD2.F32 R160, -RZ, R160.H0_H0 ;  /* 0x200000a0ffa07230 */ /* 0x020fe20000004100 */
[----:B0-----:R-:W-:-:S04]  /*9690*/  IADD3 R4, P0, R220, R15, RZ ;  /* 0x0000000fdc047210 */ /* 0x001fc80007f1e0ff */
[----:B------:R-:W-:Y:S01]  /*96a0*/  FMUL R160, R160, R19 ;  /* 0x00000013a0a07220 */ /* 0x000fe20000400000 */
[----:B------:R-:W-:-:S03]  /*96b0*/  IMAD.X R5, R221, 0x1, R23, P0 ;  /* 0x00000001dd057824 */ /* 0x000fc600000e0617 */
[----:B------:R-:W-:-:S05]  /*96c0*/  FFMA R160, R87, R22, R160 ;  /* 0x0000001657a07223 */ /* 0x000fca00000000a0 */
[----:B------:R-:W-:-:S05]  /*96d0*/  F2FP.F16.F32.PACK_AB R160, RZ, R160 ;  /* 0x000000a0ffa0723e */ /* 0x000fca00000000ff */
[----:B------:R0:W-:Y:S01]  /*96e0*/  STG.E.U16 desc[UR36][R4.64+0xf2], R160 ;  /* 0x0000f2a004007986 */ /* 0x0001e2000c101524 */
[----:B------:R-:W-:Y:S05]  /*96f0*/  BRA `(.L_x_167) ;  /* 0x0000003800507947 */ /* 0x000fea0003800000 */
.L_x_30:
[-C--:B------:R-:W-:Y:S01]  /*9700*/  FMUL R5, R152, R22.reuse ;  /* 0x0000001698057220 */ /* 0x080fe20000400000 */
[----:B------:R-:W-:Y:S01]  /*9710*/  ULDC.64 UR4, c[0x0][0x5c0] ;  /* 0x0001700000047ab9 */ /* 0x000fe20000000a00 */
[----:B------:R-:W-:Y:S01]  /*9720*/  ISETP.GT.AND P6, PT, R0, 0x1, P1 ;  /* 0x000000010000780c */ /* 0x000fe20000fc4270 */
[-C--:B------:R-:W-:Y:S01]  /*9730*/  FMUL R153, R153, R22.reuse ;  /* 0x0000001699997220 */ /* 0x080fe20000400000 */
[----:B------:R-:W-:Y:S01]  /*9740*/  LEA R6, P0, R4, UR4, 0x1 ;  /* 0x0000000404067c11 */ /* 0x000fe2000f8008ff */
[----:B------:R-:W-:Y:S01]  /*9750*/  USHF.L.U64.HI UR4, UR6, 0x4, UR7 ;  /* 0x0000000406047899 */ /* 0x000fe20008010207 */
[----:B------:R-:W-:Y:S01]  /*9760*/  F2FP.F16.F32.PACK_AB R5, RZ, R5 ;  /* 0x00000005ff05723e */ /* 0x000fe200000000ff */
[-C--:B------:R-:W-:Y:S01]  /*9770*/  FMUL R154, R154, R22.reuse ;  /* 0x000000169a9a7220 */ /* 0x080fe20000400000 */
[----:B------:R-:W-:Y:S01]  /*9780*/  LEA.HI.X R7, R4, UR5, R223, 0x1, P0 ;  /* 0x0000000504077c11 */ /* 0x000fe200080f0cdf */
[-C--:B------:R-:W-:Y:S01]  /*9790*/  FMUL R155, R155, R22.reuse ;  /* 0x000000169b9b7220 */ /* 0x080fe20000400000 */
[----:B------:R-:W-:Y:S01]  /*97a0*/  PRMT R4, R5, 0x7610, R4 ;  /* 0x0000761005047816 */ /* 0x000fe20000000004 */
[----:B------:R-:W-:Y:S01]  /*97b0*/  IMAD.U32 R5, RZ, RZ, UR6 ;  /* 0x00000006ff057e24 */ /* 0x000fe2000f8e00ff */
[----:B------:R-:W-:Y:S01]  /*97c0*/  ISETP.GT.AND P0, PT, R3, 0x8, PT ;  /* 0x000000080300780c */ /* 0x000fe20003f04270 */
[-C--:B------:R-:W-:Y:S01]  /*97d0*/  FMUL R156, R156, R22.reuse ;  /* 0x000000169c9c7220 */ /* 0x080fe20000400000 */
[----:B------:R-:W-:Y:S01]  /*97e0*/  F2FP.F16.F32.PACK_AB R153, RZ, R153 ;  /* 0x00000099ff99723e */ /* 0x000fe200000000ff */
[----:B------:R0:W-:Y:S01]  /*97f0*/  @P2 STG.E.U16 desc[UR36][R6.64], R4 ;  /* 0x0000000406002986 */ /* 0x0001e2000c101524 */
[C---:B------:R-:W-:Y:S01]  /*9800*/  ISETP.GT.AND P3, PT, R0.reuse, RZ, P0 ;  /* 0x000000ff0000720c */ /* 0x040fe20000764270 */
[-C--:B------:R-:W-:Y:S01]  /*9810*/  FMUL R157, R157, R22.reuse ;  /* 0x000000169d9d7220 */ /* 0x080fe20000400000 */
[C---:B------:R-:W-:Y:S01]  /*9820*/  ISETP.GT.AND P4, PT, R0.reuse, 0x1, P0 ;  /* 0x000000010000780c */ /* 0x040fe20000784270 */
[----:B------:R-:W-:Y:S01]  /*9830*/  @P6 STG.E.U16 desc[UR36][R6.64+0x2], R153 ;  /* 0x0000029906006986 */ /* 0x000fe2000c101524 */
[----:B------:R-:W-:Y:S01]  /*9840*/  ISETP.GT.AND P2, PT, R0, 0x8, P1 ;  /* 0x000000080000780c */ /* 0x000fe20000f44270 */
[----:B------:R-:W-:Y:S01]  /*9850*/  FMUL R158, R158, R22 ;  /* 0x000000169e9e7220 */ /* 0x000fe20000400000 */
[----:B------:R-:W-:Y:S01]  /*9860*/  F2FP.F16.F32.PACK_AB R154, RZ, R154 ;  /* 0x0000009aff9a723e */ /* 0x000fe200000000ff */
[-C--:B------:R-:W-:Y:S01]  /*9870*/  FMUL R159, R159, R22.reuse ;  /* 0x000000169f9f7220 */ /* 0x080fe20000400000 */
[----:B------:R-:W-:Y:S01]  /*9880*/  F2FP.F16.F32.PACK_AB R155, RZ, R155 ;  /* 0x0000009bff9b723e */ /* 0x000fe200000000ff */
[----:B------:R-:W-:Y:S01]  /*9890*/  FMUL R160, R160, R22 ;  /* 0x00000016a0a07220 */ /* 0x000fe20000400000 */
[----:B------:R-:W-:Y:S01]  /*98a0*/  F2FP.F16.F32.PACK_AB R156, RZ, R156 ;  /* 0x0000009cff9c723e */ /* 0x000fe200000000ff */
[----:B------:R-:W-:Y:S01]  /*98b0*/  FMUL R161, R161, R22 ;  /* 0x00000016a1a17220 */ /* 0x000fe20000400000 */
[----:B0-----:R-:W-:Y:S01]  /*98c0*/  LEA R4, P5, R5, R6, 0x4 ;  /* 0x0000000605047211 */ /* 0x001fe200078a20ff */
[-C--:B------:R-:W-:Y:S01]  /*98d0*/  FMUL R162, R162, R22.reuse ;  /* 0x00000016a2a27220 */ /* 0x080fe20000400000 */
[----:B------:R-:W-:Y:S01]  /*98e0*/  F2FP.F16.F32.PACK_AB R157, RZ, R157 ;  /* 0x0000009dff9d723e */ /* 0x000fe200000000ff */
[-C--:B------:R-:W-:Y:S01]  /*98f0*/  FMUL R163, R163, R22.reuse ;  /* 0x00000016a3a37220 */ /* 0x080fe20000400000 */
[----:B------:R-:W-:Y:S01]  /*9900*/  IADD3.X R5, R7, UR4, RZ, P5, !PT ;  /* 0x0000000407057c10 */ /* 0x000fe2000affe4ff */
[-C--:B------:R-:W-:Y:S01]  /*9910*/  FMUL R164, R164, R22.reuse ;  /* 0x00000016a4a47220 */ /* 0x080fe20000400000 */
[C---:B------:R-:W-:Y:S01]  /*9920*/  ISETP.GT.AND P5, PT, R0.reuse, 0x10, P1 ;  /* 0x000000100000780c */ /* 0x040fe20000fa4270 */
[----:B------:R-:W-:Y:S01]  /*9930*/  FMUL R165, R165, R22 ;  /* 0x00000016a5a57220 */ /* 0x000fe20000400000 */
[----:B------:R-:W-:Y:S01]  /*9940*/  F2FP.F16.F32.PACK_AB R158, RZ, R158 ;  /* 0x0000009eff9e723e */ /* 0x000fe200000000ff */
[----:B------:R-:W-:Y:S01]  /*9950*/  @P3 STG.E.U16 desc[UR36][R4.64], R154 ;  /* 0x0000009a04003986 */ /* 0x000fe2000c101524 */
[----:B------:R-:W-:Y:S01]  /*9960*/  ISETP.GT.AND P3, PT, R0, 0x9, P0 ;  /* 0x000000090000780c */ /* 0x000fe20000764270 */
[-C--:B------:R-:W-:Y:S01]  /*9970*/  FMUL R166, R166, R22.reuse ;  /* 0x00000016a6a67220 */ /* 0x080fe20000400000 */
[----:B------:R-:W-:Y:S01]  /*9980*/  F2FP.F16.F32.PACK_AB R159, RZ, R159 ;  /* 0x0000009fff9f723e */ /* 0x000fe200000000ff */
[----:B------:R-:W-:Y:S01]  /*9990*/  @P4 STG.E.U16 desc[UR36][R4.64+0x2], R155 ;  /* 0x0000029b04004986 */ /* 0x000fe2000c101524 */
[C---:B------:R-:W-:Y:S01]  /*99a0*/  ISETP.GT.AND P4, PT, R0.reuse, 0x9, P1 ;  /* 0x000000090000780c */ /* 0x040fe20000f84270 */
[----:B------:R-:W-:Y:S01]  /*99b0*/  FMUL R167, R167, R22 ;  /* 0x00000016a7a77220 */ /* 0x000fe20000400000 */
[----:B------:R-:W-:Y:S01]  /*99c0*/  F2FP.F16.F32.PACK_AB R160, RZ, R160 ;  /* 0x000000a0ffa0723e */ /* 0x000fe200000000ff */
[----:B------:R-:W-:Y:S01]  /*99d0*/  @P2 STG.E.U16 desc[UR36][R6.64+0x10], R156 ;  /* 0x0000109c06002986 */ /* 0x000fe2000c101524 */
[----:B------:R-:W-:Y:S01]  /*99e0*/  ISETP.GT.AND P2, PT, R0, 0x8, P0 ;  /* 0x000000080000780c */ /* 0x000fe20000744270 */
[-C--:B------:R-:W-:Y:S01]  /*99f0*/  FMUL R168, R168, R22.reuse ;  /* 0x00000016a8a87220 */ /* 0x080fe20000400000 */
[----:B------:R-:W-:Y:S01]  /*9a00*/  F2FP.F16.F32.PACK_AB R161, RZ, R161 ;  /* 0x000000a1ffa1723e */ /* 0x000fe200000000ff */
[----:B------:R-:W-:Y:S01]  /*9a10*/  FMUL R169, R169, R22 ;  /* 0x00000016a9a97220 */ /* 0x000fe20000400000 */
[----:B------:R-:W-:Y:S01]  /*9a20*/  F2FP.F16.F32.PACK_AB R162, RZ, R162 ;  /* 0x000000a2ffa2723e */ /* 0x000fe200000000ff */
[-C--:B------:R-:W-:Y:S01]  /*9a30*/  FMUL R170, R170, R22.reuse ;  /* 0x00000016aaaa7220 */ /* 0x080fe20000400000 */
[----:B------:R-:W-:Y:S01]  /*9a40*/  F2FP.F16.F32.PACK_AB R163, RZ, R163 ;  /* 0x000000a3ffa3723e */ /* 0x000fe200000000ff */
        /* <DEDUP_REMOVED lines=171> */
[C---:B------:R-:W-:Y:S01]  /*a500*/  ISETP.GT.AND P3, PT, R0.reuse, 0x61, P0 ;  /* 0x000000610000780c */ /* 0x040fe20000764270 */
[----:B------:R-:W-:Y:S01]  /*a510*/  USHF.L.U32 UR5, UR6, 0x8, URZ ;  /* 0x0000000806057899 */ /* 0x000fe2000800063f */
[----:B------:R-:W-:Y:S01]  /*a520*/  F2FP.F16.F32.PACK_AB R207, RZ, R207 ;  /* 0x000000cfffcf723e */ /* 0x000fe200000000ff */
[----:B------:R-:W-:Y:S01]  /*a530*/  @P5 STG.E.U16 desc[UR36][R6.64+0xc0], R200 ;  /* 0x0000c0c806005986 */ /* 0x000fe2000c101524 */
[----:B------:R-:W-:Y:S01]  /*a540*/  ISETP.GT.AND P5, PT, R0, 0x68, P1 ;  /* 0x000000680000780c */ /* 0x000fe20000fa4270 */
[----:B------:R-:W-:Y:S01]  /*a550*/  FMUL R214, R214, R22 ;  /* 0x00000016d6d67220 */ /* 0x000fe20000400000 */
[----:B------:R-:W-:Y:S01]  /*a560*/  F2FP.F16.F32.PACK_AB R208, RZ, R208 ;  /* 0x000000d0ffd0723e */ /* 0x000fe200000000ff */
[----:B------:R-:W-:Y:S01]  /*a570*/  @P4 STG.E.U16 desc[UR36][R6.64+0xc2], R201 ;  /* 0x0000c2c906004986 */ /* 0x000fe2000c101524 */
[C---:B------:R-:W-:Y:S01]  /*a580*/  ISETP.GT.AND P4, PT, R0.reuse, 0x69, P1 ;  /* 0x000000690000780c */ /* 0x040fe20000f84270 */
[----:B------:R-:W-:Y:S01]  /*a590*/  FMUL R215, R215, R22 ;  /* 0x00000016d7d77220 */ /* 0x000fe20000400000 */
[----:B------:R-:W-:Y:S01]  /*a5a0*/  F2FP.F16.F32.PACK_AB R209, RZ, R209 ;  /* 0x000000d1ffd1723e */ /* 0x000fe200000000ff */
[----:B------:R-:W-:Y:S01]  /*a5b0*/  @P2 STG.E.U16 desc[UR36][R4.64+0xc0], R202 ;  /* 0x0000c0ca04002986 */ /* 0x000fe2000c101524 */
[C---:B------:R-:W-:Y:S01]  /*a5c0*/  ISETP.GT.AND P2, PT, R0.reuse, 0x68, P0 ;  /* 0x000000680000780c */ /* 0x040fe20000744270 */
[----:B------:R-:W-:Y:S01]  /*a5d0*/  USHF.L.U64.HI UR4, UR6, 0x8, UR7 ;  /* 0x0000000806047899 */ /* 0x000fe20008010207 */
        /* <DEDUP_REMOVED lines=23> */
[-C--:B------:R-:W-:Y:S01]  /*a750*/  FMUL R93, R93, R22.reuse ;  /* 0x000000165d5d7220 */ /* 0x080fe20000400000 */
[----:B------:R-:W-:Y:S01]  /*a760*/  ISETP.GT.AND P1, PT, R0, 0x79, P1 ;  /* 0x000000790000780c */ /* 0x000fe20000f24270 */
[----:B------:R-:W-:Y:S01]  /*a770*/  FMUL R94, R94, R22 ;  /* 0x000000165e5e7220 */ /* 0x000fe20000400000 */
[----:B------:R-:W-:Y:S01]  /*a780*/  F2FP.F16.F32.PACK_AB R88, RZ, R88 ;  /* 0x00000058ff58723e */ /* 0x000fe200000000ff */
[----:B------:R-:W-:Y:S01]  /*a790*/  @P2 STG.E.U16 desc[UR36][R6.64+0xe2], R209 ;  /* 0x0000e2d106002986 */ /* 0x000fe2000c101524 */
[----:B------:R-:W-:Y:S01]  /*a7a0*/  ISETP.GT.AND P2, PT, R3, 0x80, PT ;  /* 0x000000800300780c */ /* 0x000fe20003f44270 */
[-C--:B------:R-:W-:Y:S01]  /*a7b0*/  FMUL R95, R95, R22.reuse ;  /* 0x000000165f5f7220 */ /* 0x080fe20000400000 */
[----:B------:R-:W-:Y:S01]  /*a7c0*/  F2FP.F16.F32.PACK_AB R89, RZ, R89 ;  /* 0x00000059ff59723e */ /* 0x000fe200000000ff */
[----:B------:R-:W-:Y:S01]  /*a7d0*/  @P3 STG.E.U16 desc[UR36][R4.64+0xe0], R210 ;  /* 0x0000e0d204003986 */ /* 0x000fe2000c101524 */
[----:B------:R-:W-:Y:S01]  /*a7e0*/  ISETP.GT.AND P3, PT, R0, RZ, P2 ;  /* 0x000000ff0000720c */ /* 0x000fe20001764270 */
[-C--:B------:R-:W-:Y:S01]  /*a7f0*/  FMUL R96, R96, R22.reuse ;  /* 0x0000001660607220 */ /* 0x080fe20000400000 */
[----:B------:R-:W-:Y:S01]  /*a800*/  IADD3 R10, P6, R4, UR5, RZ ;  /* 0x00000005040a7c10 */ /* 0x000fe2000ffde0ff */
[----:B------:R-:W-:Y:S01]  /*a810*/  @P4 STG.E.U16 desc[UR36][R4.64+0xe2], R211 ;  /* 0x0000e2d304004986 */ /* 0x000fe2000c101524 */
[----:B------:R-:W-:Y:S01]  /*a820*/  ISETP.GT.AND P4, PT, R0, 0x1, P2 ;  /* 0x000000010000780c */ /* 0x000fe20001784270 */
[-C--:B------:R-:W-:Y:S01]  /*a830*/  FMUL R97, R97, R22.reuse ;  /* 0x0000001661617220 */ /* 0x080fe20000400000 */
[----:B------:R-:W-:Y:S01]  /*a840*/  IADD3.X R11, R5, UR4, RZ, P6, !PT ;  /* 0x00000004050b7c10 */ /* 0x000fe2000b7fe4ff */
[----:B------:R-:W-:Y:S01]  /*a850*/  @P5 STG.E.U16 desc[UR36][R6.64+0xf0], R212 ;  /* 0x0000f0d406005986 */ /* 0x000fe2000c101524 */
[----:B------:R-:W-:Y:S01]  /*a860*/  IADD3 R8, P5, R6, UR5, RZ ;  /* 0x0000000506087c10 */ /* 0x000fe2000ffbe0ff */
[-C--:B------:R-:W-:Y:S01]  /*a870*/  FMUL R98, R98, R22.reuse ;  /* 0x0000001662627220 */ /* 0x080fe20000400000 */
[C---:B------:R-:W-:Y:S01]  /*a880*/  ISETP.GT.AND P6, PT, R0.reuse, 0x9, P2 ;  /* 0x000000090000780c */ /* 0x040fe200017c4270 */
[----:B------:R-:W-:Y:S01]  /*a890*/  @P1 STG.E.U16 desc[UR36][R6.64+0xf2], R213 ;  /* 0x0000f2d506001986 */ /* 0x000fe2000c101524 */
[C---:B------:R-:W-:Y:S01]  /*a8a0*/  ISETP.GT.AND P1, PT, R0.reuse, 0x78, P0 ;  /* 0x000000780000780c */ /* 0x040fe20000724270 */
[-C--:B------:R-:W-:Y:S01]  /*a8b0*/  FMUL R99, R99, R22.reuse ;  /* 0x0000001663637220 */ /* 0x080fe20000400000 */
[----:B------:R-:W-:Y:S01]  /*a8c0*/  ISETP.GT.AND P0, PT, R0, 0x79, P0 ;  /* 0x000000790000780c */ /* 0x000fe20000704270 */
[-C--:B------:R-:W-:Y:S01]  /*a8d0*/  FMUL R100, R100, R22.reuse ;  /* 0x0000001664647220 */ /* 0x080fe20000400000 */
[----:B------:R-:W-:Y:S01]  /*a8e0*/  IADD3.X R9, R7, UR4, RZ, P5, !PT ;  /* 0x0000000407097c10 */ /* 0x000fe2000affe4ff */
[-C--:B------:R-:W-:Y:S01]  /*a8f0*/  FMUL R101, R101, R22.reuse ;  /* 0x0000001665657220 */ /* 0x080fe20000400000 */
[----:B------:R-:W-:Y:S01]  /*a900*/  IADD3 R12, P5, R4, UR5, RZ ;  /* 0x00000005040c7c10 */ /* 0x000fe2000ffbe0ff */
[----:B------:R-:W-:Y:S01]  /*a910*/  FMUL R102, R102, R22 ;  /* 0x0000001666667220 */ /* 0x000fe20000400000 */
[----:B------:R-:W-:Y:S01]  /*a920*/  F2FP.F16.F32.PACK_AB R90, RZ, R90 ;  /* 0x0000005aff5a723e */ /* 0x000fe200000000ff */
[-C--:B------:R-:W-:Y:S01]  /*a930*/  FMUL R103, R103, R22.reuse ;  /* 0x0000001667677220 */ /* 0x080fe20000400000 */
[----:B------:R-:W-:Y:S01]  /*a940*/  F2FP.F16.F32.PACK_AB R91, RZ, R91 ;  /* 0x0000005bff5b723e */ /* 0x000fe200000000ff */
[----:B------:R-:W-:Y:S01]  /*a950*/  FMUL R104, R104, R22 ;  /* 0x0000001668687220 */ /* 0x000fe20000400000 */
[----:B------:R-:W-:Y:S01]  /*a960*/  IADD3.X R13, R5, UR4, RZ, P5, !PT ;  /* 0x00000004050d7c10 */ /* 0x000fe2000affe4ff */
[----:B------:R-:W-:Y:S01]  /*a970*/  @P1 STG.E.U16 desc[UR36][R4.64+0xf0], R214 ;  /* 0x0000f0d604001986 */ /* 0x000fe2000c101524 */
[----:B------:R-:W-:Y:S01]  /*a980*/  F2FP.F16.F32.PACK_AB R92, RZ, R92 ;  /* 0x0000005cff5c723e */ /* 0x000fe200000000ff */
[----:B------:R-:W-:Y:S01]  /*a990*/  FMUL R105, R105, R22 ;  /* 0x0000001669697220 */ /* 0x000fe20000400000 */
[----:B------:R-:W-:Y:S01]  /*a9a0*/  F2FP.F16.F32.PACK_AB R93, RZ, R93 ;  /* 0x0000005dff5d723e */ /* 0x000fe200000000ff */
[----:B------:R-:W-:Y:S01]  /*a9b0*/  @P0 STG.E.U16 desc[UR36][R4.64+0xf2], R215 ;  /* 0x0000f2d704000986 */ /* 0x000fe2000c101524 */
[----:B------:R-:W-:Y:S01]  /*a9c0*/  F2FP.F16.F32.PACK_AB R94, RZ, R94 ;  /* 0x0000005eff5e723e */ /* 0x000fe200000000ff */
[-C--:B------:R-:W-:Y:S01]  /*a9d0*/  FMUL R106, R106, R22.reuse ;  /* 0x000000166a6a7220 */ /* 0x080fe20000400000 */
[----:B------:R-:W-:Y:S01]  /*a9e0*/  F2FP.F16.F32.PACK_AB R95, RZ, R95 ;  /* 0x0000005fff5f723e */ /* 0x000fe200000000ff */
[----:B------:R-:W-:Y:S01]  /*a9f0*/  @P3 STG.E.U16 desc[UR36][R8.64], R88 ;  /* 0x0000005808003986 */ /* 0x000fe2000c101524 */
[----:B------:R-:W-:Y:S01]  /*aa00*/  ISETP.GT.AND P3, PT, R3, 0x88, PT ;  /* 0x000000880300780c */ /* 0x000fe20003f64270 */
[----:B------:R-:W-:Y:S01]  /*aa10*/  FMUL R107, R107, R22 ;  /* 0x000000166b6b7220 */ /* 0x000fe20000400000 */
[----:B------:R-:W-:Y:S01]  /*aa20*/  F2FP.F16.F32.PACK_AB R96, RZ, R96 ;  /* 0x00000060ff60723e */ /* 0x000fe200000000ff */
[----:B------:R-:W-:Y:S01]  /*aa30*/  @P4 STG.E.U16 desc[UR36][R8.64+0x2], R89 ;  /* 0x0000025908004986 */ /* 0x000fe2000c101524 */
[----:B------:R-:W-:Y:S01]  /*aa40*/  ISETP.GT.AND P0, PT, R0, RZ, P3 ;  /* 0x000000ff0000720c */ /* 0x000fe20001f04270 */
[-C--:B------:R-:W-:Y:S01]  /*aa50*/  FMUL R108, R108, R22.reuse ;  /* 0x000000166c6c7220 */ /* 0x080fe20000400000 */
[C---:B------:R-:W-:Y:S01]  /*aa60*/  ISETP.GT.AND P1, PT, R0.reuse, 0x1, P3 ;  /* 0x000000010000780c */ /* 0x040fe20001f24270 */
[-C--:B------:R-:W-:Y:S01]  /*aa70*/  FMUL R109, R109, R22.reuse ;  /* 0x000000166d6d7220 */ /* 0x080fe20000400000 */
        /* <DEDUP_REMOVED lines=9> */
[----:B------:R0:W-:Y:S01]  /*ab10*/  @P0 STG.E.U16 desc[UR36][R10.64], R90 ;  /* 0x0000005a0a000986 */ /* 0x0001e2000c101524 */
[----:B------:R-:W-:Y:S01]  /*ab20*/  ISETP.GT.AND P0, PT, R0, 0x8, P3 ;  /* 0x000000080000780c */ /* 0x000fe20001f04270 */
[-C--:B------:R-:W-:Y:S01]  /*ab30*/  FMUL R114, R114, R22.reuse ;  /* 0x0000001672727220 */ /* 0x080fe20000400000 */
[----:B------:R-:W-:Y:S01]  /*ab40*/  F2FP.F16.F32.PACK_AB R101, RZ, R101 ;  /* 0x00000065ff65723e */ /* 0x000fe200000000ff */
[----:B------:R1:W-:Y:S01]  /*ab50*/  @P1 STG.E.U16 desc[UR36][R12.64+0x2], R91 ;  /* 0x0000025b0c001986 */ /* 0x0003e2000c101524 */
        /* <DEDUP_REMOVED lines=8> */
[----:B0-----:R-:W-:Y:S01]  /*abe0*/  IADD3 R10, P6, R4, UR5, RZ ;  /* 0x00000005040a7c10 */ /* 0x001fe2000ffde0ff */
[----:B------:R-:W-:Y:S01]  /*abf0*/  FMUL R117, R117, R22 ;  /* 0x0000001675757220 */ /* 0x000fe20000400000 */
[----:B------:R-:W-:Y:S01]  /*ac00*/  F2FP.F16.F32.PACK_AB R104, RZ, R104 ;  /* 0x00000068ff68723e */ /* 0x000fe200000000ff */
[-C--:B------:R-:W-:Y:S01]  /*ac10*/  FMUL R118, R118, R22.reuse ;  /* 0x0000001676767220 */ /* 0x080fe20000400000 */
[----:B------:R-:W-:Y:S01]  /*ac20*/  IADD3.X R11, R5, UR4, RZ, P6, !PT ;  /* 0x00000004050b7c10 */ /* 0x000fe2000b7fe4ff */
[-C--:B------:R-:W-:Y:S01]  /*ac30*/  FMUL R119, R119, R22.reuse ;  /* 0x0000001677777220 */ /* 0x080fe20000400000 */
[----:B------:R-:W-:Y:S01]  /*ac40*/  ISETP.GT.AND P6, PT, R0, 0x11, P2 ;  /* 0x000000110000780c */ /* 0x000fe200017c4270 */
[-C--:B------:R-:W-:Y:S01]  /*ac50*/  FMUL R120, R120, R22.reuse ;  /* 0x0000001678787220 */ /* 0x080fe20000400000 */
[----:B-1----:R-:W-:Y:S01]  /*ac60*/  IADD3 R12, P5, R4, UR5, RZ ;  /* 0x00000005040c7c10 */ /* 0x002fe2000ffbe0ff */
[----:B------:R0:W-:Y:S01]  /*ac70*/  @P0 STG.E.U16 desc[UR36][R10.64+0x10], R94 ;  /* 0x0000105e0a000986 */ /* 0x0001e2000c101524 */
[----:B------:R-:W-:Y:S01]  /*ac80*/  ISETP.GT.AND P0, PT, R0, 0x10, P3 ;  /* 0x000000100000780c */ /* 0x000fe20001f04270 */
[-C--:B------:R-:W-:Y:S01]  /*ac90*/  FMUL R121, R121, R22.reuse ;  /* 0x0000001679797220 */ /* 0x080fe20000400000 */
[----:B------:R-:W-:Y:S01]  /*aca0*/  IADD3.X R13, R5, UR4, RZ, P5, !PT ;  /* 0x00000004050d7c10 */ /* 0x000fe2000affe4ff */
        /* <DEDUP_REMOVED lines=8> */
[----:B------:R-:W-:Y:S01]  /*ad30*/  @P4 STG.E.U16 desc[UR36][R8.64+0x20], R96 ;  /* 0x0000206008004986 */ /* 0x000fe2000c101524 */
[----:B------:R-:W-:Y:S01]  /*ad40*/  ISETP.GT.AND P4, PT, R0, 0x18, P2 ;  /* 0x000000180000780c */ /* 0x000fe20001784270 */
[----:B------:R-:W-:Y:S01]  /*ad50*/  FMUL R125, R125, R22 ;  /* 0x000000167d7d7220 */ /* 0x000fe20000400000 */
[----:B------:R-:W-:Y:S01]  /*ad60*/  F2FP.F16.F32.PACK_AB R108, RZ, R108 ;  /* 0x0000006cff6c723e */ /* 0x000fe200000000ff */
[----:B------:R-:W-:Y:S01]  /*ad70*/  @P6 STG.E.U16 desc[UR36][R8.64+0x22], R97 ;  /* 0x0000226108006986 */ /* 0x000fe2000c101524 */
[----:B0-----:R-:W-:Y:S01]  /*ad80*/  IADD3 R10, P6, R4, UR5, RZ ;  /* 0x00000005040a7c10 */ /* 0x001fe2000ffde0ff */
[-C--:B------:R-:W-:Y:S01]  /*ad90*/  FMUL R126, R126, R22.reuse ;  /* 0x000000167e7e7220 */ /* 0x080fe20000400000 */
        /* <DEDUP_REMOVED lines=11> */
[----:B------:R-:W-:Y:S01]  /*ae50*/  FMUL R131, R131, R22 ;  /* 0x0000001683837220 */ /* 0x000fe20000400000 */
[----:B------:R-:W-:Y:S01]  /*ae60*/  F2FP.F16.F32.PACK_AB R110, RZ, R110 ;  /* 0x0000006eff6e723e */ /* 0x000fe200000000ff */
        /* <DEDUP_REMOVED lines=52> */
[----:B------:R-:W-:Y:S01]  /*b1b0*/  FMUL R150, R150, R22 ;  /* 0x0000001696967220 */ /* 0x000fe20000400000 */
[----:B------:R-:W-:Y:S01]  /*b1c0*/  F2FP.F16.F32.PACK_AB R121, RZ, R121 ;  /* 0x00000079ff79723e */ /* 0x000fe200000000ff */
[----:B------:R1:W-:Y:S01]  /*b1d0*/  @P1 STG.E.U16 desc[UR36][R12.64+0x42], R107 ;  /* 0x0000426b0c001986 */ /* 0x0003e2000c101524 */
        /* <DEDUP_REMOVED lines=8> */
[----:B0-----:R-:W-:Y:S01]  /*b260*/  IADD3 R10, P6, R4, UR5, RZ ;  /* 0x00000005040a7c10 */ /* 0x001fe2000ffde0ff */
[----:B------:R-:W-:Y:S01]  /*b270*/  USHF.L.U64.HI UR10, UR6, 0x9, UR7 ;  /* 0x00000009060a7899 */ /* 0x000fe20008010207 */
        /* <DEDUP_REMOVED lines=80> */
[----:B-1----:R-:W-:Y:S01]  /*b780*/  IADD3 R12, P5, R4, UR5, RZ ;  /* 0x00000005040c7c10 */ /* 0x002fe2000ffbe0ff */
[-C--:B------:R-:W-:Y:S01]  /*b790*/  FMUL R52, R52, R22.reuse ;  /* 0x0000001634347220 */ /* 0x080fe20000400000 */
[----:B------:R-:W-:Y:S01]  /*b7a0*/  IADD3.X R11, R5, UR4, RZ, P6, !PT ;  /* 0x00000004050b7c10 */ /* 0x000fe2000b7fe4ff */
[-C--:B------:R-:W-:Y:S01]  /*b7b0*/  FMUL R53, R53, R22.reuse ;  /* 0x0000001635357220 */ /* 0x080fe20000400000 */
[----:B------:R-:W-:Y:S01]  /*b7c0*/  ISETP.GT.AND P6, PT, R0, 0x49, P2 ;  /* 0x000000490000780c */ /* 0x000fe200017c4270 */
[-C--:B------:R-:W-:Y:S01]  /*b7d0*/  FMUL R54, R54, R22.reuse ;  /* 0x0000001636367220 */ /* 0x080fe20000400000 */
[----:B------:R-:W-:Y:S01]  /*b7e0*/  IADD3.X R13, R5, UR4, RZ, P5, !PT ;  /* 0x00000004050d7c10 */ /* 0x000fe2000affe4ff */
[----:B------:R0:W-:Y:S01]  /*b7f0*/  @P0 STG.E.U16 desc[UR36][R10.64+0x80], R122 ;  /* 0x0000807a0a000986 */ /* 0x0001e2000c101524 */
[C---:B------:R-:W-:Y:S01]  /*b800*/  ISETP.GT.AND P5, PT, R0.reuse, 0x50, P2 ;  /* 0x000000500000780c */ /* 0x040fe200017a4270 */
        /* <DEDUP_REMOVED lines=25> */
[----:B------:R-:W-:Y:S01]  /*b9a0*/  ISETP.GT.AND P6, PT, R0, 0x68, P2 ;  /* 0x000000680000780c */ /* 0x000fe200017c4270 */
[----:B------:R-:W-:Y:S01]  /*b9b0*/  FMUL R64, R64, R22 ;  /* 0x0000001640407220 */ /* 0x000fe20000400000 */
[----:B------:R-:W-:Y:S01]  /*b9c0*/  F2FP.F16.F32.PACK_AB R144, RZ, R144 ;  /* 0x00000090ff90723e */ /* 0x000fe200000000ff */
[----:B------:R1:W-:Y:S01]  /*b9d0*/  @P4 STG.E.U16 desc[UR36][R12.64+0x92], R127 ;  /* 0x0000927f0c004986 */ /* 0x0003e2000c101524 */
[----:B------:R-:W-:Y:S01]  /*b9e0*/  ISETP.GT.AND P4, PT, R0, 0x51, P3 ;  /* 0x000000510000780c */ /* 0x000fe20001f84270 */
[----:B------:R-:W-:Y:S01]  /*b9f0*/  FMUL R65, R65, R22 ;  /* 0x0000001641417220 */ /* 0x000fe20000400000 */
[----:B------:R-:W-:Y:S01]  /*ba00*/  F2FP.F16.F32.PACK_AB R145, RZ, R145 ;  /* 0x00000091ff91723e */ /* 0x000fe200000000ff */
[----:B------:R-:W-:Y:S01]  /*ba10*/  @P5 STG.E.U16 desc[UR36][R8.64+0xa0], R128 ;  /* 0x0000a08008005986 */ /* 0x000fe2000c101524 */
[----:B------:R-:W-:Y:S01]  /*ba20*/  F2FP.F16.F32.PACK_AB R146, RZ, R146 ;  /* 0x00000092ff92723e */ /* 0x000fe200000000ff */
        /* <DEDUP_REMOVED lines=9> */
[----:B-1----:R-:W-:Y:S01]  /*bac0*/  IADD3 R12, P5, R4, UR5, RZ ;  /* 0x00000005040c7c10 */ /* 0x002fe2000ffbe0ff */
[-C--:B------:R-:W-:Y:S01]  /*bad0*/  FMUL R70, R70, R22.reuse ;  /* 0x0000001646467220 */ /* 0x080fe20000400000 */
[C---:B------:R-:W-:Y:S01]  /*bae0*/  ISETP.GT.AND P0, PT, R0.reuse, 0x58, P2 ;  /* 0x000000580000780c */ /* 0x040fe20001704270 */
[----:B------:R0:W-:Y:S01]  /*baf0*/  @P1 STG.E.U16 desc[UR36][R10.64+0xa0], R130 ;  /* 0x0000a0820a001986 */ /* 0x0001e2000c101524 */
[----:B------:R-:W-:Y:S01]  /*bb00*/  IADD3.X R13, R5, UR4, RZ, P5, !PT ;  /* 0x00000004050d7c10 */ /* 0x000fe2000affe4ff */
[-C--:B------:R-:W-:Y:S01]  /*bb10*/  FMUL R71, R71, R22.reuse ;  /* 0x0000001647477220 */ /* 0x080fe20000400000 */
[----:B------:R-:W-:Y:S01]  /*bb20*/  ISETP.GT.AND P1, PT, R0, 0x59, P2 ;  /* 0x000000590000780c */ /* 0x000fe20001724270 */
[-C--:B------:R-:W-:Y:S01]  /*bb30*/  FMUL R72, R72, R22.reuse ;  /* 0x0000001648487220 */ /* 0x080fe20000400000 */
[C---:B------:R-:W-:Y:S01]  /*bb40*/  ISETP.GT.AND P5, PT, R0.reuse, 0x60, P3 ;  /* 0x000000600000780c */ /* 0x040fe20001fa4270 */
[----:B------:R1:W-:Y:S01]  /*bb50*/  @P4 STG.E.U16 desc[UR36][R12.64+0xa2], R131 ;  /* 0x0000a2830c004986 */ /* 0x0003e2000c101524 */
[----:B------:R-:W-:Y:S01]  /*bb60*/  ISETP.GT.AND P4, PT, R0, 0x58, P3 ;  /* 0x000000580000780c */ /* 0x000fe20001f84270 */
[-C--:B------:R-:W-:Y:S01]  /*bb70*/  FMUL R73, R73, R22.reuse ;  /* 0x0000001649497220 */ /* 0x080fe20000400000 */
[----:B------:R-:W-:Y:S01]  /*bb80*/  F2FP.F16.F32.PACK_AB R149, RZ, R149 ;  /* 0x00000095ff95723e */ /* 0x000fe200000000ff */
[----:B------:R-:W-:Y:S01]  /*bb90*/  FMUL R74, R74, R22 ;  /* 0x000000164a4a7220 */ /* 0x000fe20000400000 */
[----:B------:R-:W-:Y:S01]  /*bba0*/  F2FP.F16.F32.PACK_AB R150, RZ, R150 ;  /* 0x00000096ff96723e */ /* 0x000fe200000000ff */
[----:B------:R-:W-:Y:S01]  /*bbb0*/  @P0 STG.E.U16 desc[UR36][R8.64+0xb0], R132 ;  /* 0x0000b08408000986 */ /* 0x000fe2000c101524 */
[----:B0-----:R-:W-:Y:S01]  /*bbc0*/  IADD3 R10, P0, R4, UR5, RZ ;  /* 0x00000005040a7c10 */ /* 0x001fe2000ff1e0ff */
[-C--:B------:R-:W-:Y:S01]  /*bbd0*/  FMUL R75, R75, R22.reuse ;  /* 0x000000164b4b7220 */ /* 0x080fe20000400000 */
[----:B------:R-:W-:Y:S01]  /*bbe0*/  F2FP.F16.F32.PACK_AB R151, RZ, R151 ;  /* 0x00000097ff97723e */ /* 0x000fe200000000ff */
[----:B------:R-:W-:Y:S01]  /*bbf0*/  @P1 STG.E.U16 desc[UR36][R8.64+0xb2], R133 ;  /* 0x0000b28508001986 */ /* 0x000fe2000c101524 */
[----:B------:R-:W-:Y:S01]  /*bc00*/  IADD3.X R11, R5, UR4, RZ, P0, !PT ;  /* 0x00000004050b7c10 */ /* 0x000fe200087fe4ff */
[-C--:B------:R-:W-:Y:S01]  /*bc10*/  FMUL R76, R76, R22.reuse ;  /* 0x000000164c4c7220 */ /* 0x080fe20000400000 */
[C---:B------:R-:W-:Y:S01]  /*bc20*/  ISETP.GT.AND P0, PT, R0.reuse, 0x59, P3 ;  /* 0x000000590000780c */ /* 0x040fe20001f04270 */
[-C--:B------:R-:W-:Y:S01]  /*bc30*/  FMUL R77, R77, R22.reuse ;  /* 0x000000164d4d7220 */ /* 0x080fe20000400000 */
[----:B------:R-:W-:Y:S01]  /*bc40*/  ISETP.GT.AND P1, PT, R0, 0x60, P2 ;  /* 0x000000600000780c */ /* 0x000fe20001724270 */
[----:B------:R0:W-:Y:S01]  /*bc50*/  @P4 STG.E.U16 desc[UR36][R10.64+0xb0], R134 ;  /* 0x0000b0860a004986 */ /* 0x0001e2000c101524 */
[----:B-1----:R-:W-:Y:S01]  /*bc60*/  IADD3 R12, P4, R4, UR5, RZ ;  /* 0x00000005040c7c10 */ /* 0x002fe2000ff9e0ff */
[----:B------:R-:W-:Y:S01]  /*bc70*/  FMUL R78, R78, R22 ;  /* 0x000000164e4e7220 */ /* 0x000fe20000400000 */
[----:B------:R-:W-:Y:S01]  /*bc80*/  F2FP.F16.F32.PACK_AB R24, RZ, R24 ;  /* 0x00000018ff18723e */ /* 0x000fe200000000ff */
[-C--:B------:R-:W-:Y:S01]  /*bc90*/  FMUL R79, R79, R22.reuse ;  /* 0x000000164f4f7220 */ /* 0x080fe20000400000 */
[----:B------:R-:W-:Y:S01]  /*bca0*/  IADD3.X R13, R5, UR4, RZ, P4, !PT ;  /* 0x00000004050d7c10 */ /* 0x000fe2000a7fe4ff */
[-C--:B------:R-:W-:Y:S01]  /*bcb0*/  FMUL R80, R80, R22.reuse ;  /* 0x0000001650507220 */ /* 0x080fe20000400000 */
[----:B------:R-:W-:Y:S01]  /*bcc0*/  ISETP.GT.AND P4, PT, R0, 0x61, P2 ;  /* 0x000000610000780c */ /* 0x000fe20001784270 */
[----:B------:R-:W-:Y:S01]  /*bcd0*/  FMUL R81, R81, R22 ;  /* 0x0000001651517220 */ /* 0x000fe20000400000 */
[----:B------:R-:W-:Y:S01]  /*bce0*/  F2FP.F16.F32.PACK_AB R25, RZ, R25 ;  /* 0x00000019ff19723e */ /* 0x000fe200000000ff */
[----:B------:R1:W-:Y:S01]  /*bcf0*/  @P0 STG.E.U16 desc[UR36][R12.64+0xb2], R135 ;  /* 0x0000b2870c000986 */ /* 0x0003e2000c101524 */
[----:B------:R-:W-:Y:S01]  /*bd00*/  F2FP.F16.F32.PACK_AB R26, RZ, R26 ;  /* 0x0000001aff1a723e */ /* 0x000fe200000000ff */
[-C--:B------:R-:W-:Y:S01]  /*bd10*/  FMUL R82, R82, R22.reuse ;  /* 0x0000001652527220 */ /* 0x080fe20000400000 */
[----:B0-----:R-:W-:Y:S01]  /*bd20*/  IADD3 R10, P0, R4, UR5, RZ ;  /* 0x00000005040a7c10 */ /* 0x001fe2000ff1e0ff */
[----:B------:R-:W-:Y:S01]  /*bd30*/  @P1 STG.E.U16 desc[UR36][R8.64+0xc0], R136 ;  /* 0x0000c08808001986 */ /* 0x000fe2000c101524 */
[----:B------:R-:W-:Y:S01]  /*bd40*/  ISETP.GT.AND P1, PT, R3, 0x100, PT ;  /* 0x000001000300780c */ /* 0x000fe20003f24270 */
[-C--:B------:R-:W-:Y:S01]  /*bd50*/  FMUL R83, R83, R22.reuse ;  /* 0x0000001653537220 */ /* 0x080fe20000400000 */
[----:B------:R-:W-:Y:S01]  /*bd60*/  IADD3.X R11, R5, UR4, RZ, P0, !PT ;  /* 0x00000004050b7c10 */ /* 0x000fe200087fe4ff */
[-C--:B------:R-:W-:Y:S01]  /*bd70*/  FMUL R84, R84, R22.reuse ;  /* 0x0000001654547220 */ /* 0x080fe20000400000 */
[----:B------:R-:W-:Y:S01]  /*bd80*/  ISETP.GT.AND P0, PT, R3, 0x108, PT ;  /* 0x000001080300780c */ /* 0x000fe20003f04270 */
[----:B------:R-:W-:Y:S01]  /*bd90*/  @P4 STG.E.U16 desc[UR36][R8.64+0xc2], R137 ;  /* 0x0000c28908004986 */ /* 0x000fe2000c101524 */
[----:B------:R-:W-:Y:S01]  /*bda0*/  ISETP.GT.AND P4, PT, R0, 0x61, P3 ;  /* 0x000000610000780c */ /* 0x000fe20001f84270 */
[-C--:B------:R-:W-:Y:S01]  /*bdb0*/  FMUL R85, R85, R22.reuse ;  /* 0x0000001655557220 */ /* 0x080fe20000400000 */
[----:B------:R-:W-:Y:S01]  /*bdc0*/  F2FP.F16.F32.PACK_AB R27, RZ, R27 ;  /* 0x0000001bff1b723e */ /* 0x000fe200000000ff */
[----:B------:R0:W-:Y:S01]  /*bdd0*/  @P5 STG.E.U16 desc[UR36][R10.64+0xc0], R138 ;  /* 0x0000c08a0a005986 */ /* 0x0001e2000c101524 */
[----:B-1----:R-:W-:Y:S01]  /*bde0*/  IADD3 R12, P5, R4, UR5, RZ ;  /* 0x00000005040c7c10 */ /* 0x002fe2000ffbe0ff */
[----:B------:R-:W-:Y:S01]  /*bdf0*/  FMUL R86, R86, R22 ;  /* 0x0000001656567220 */ /* 0x000fe20000400000 */
[----:B------:R-:W-:Y:S01]  /*be00*/  F2FP.F16.F32.PACK_AB R28, RZ, R28 ;  /* 0x0000001cff1c723e */ /* 0x000fe200000000ff */
[----:B------:R-:W-:Y:S01]  /*be10*/  FMUL R87, R87, R22 ;  /* 0x0000001657577220 */ /* 0x000fe20000400000 */
[----:B------:R-:W-:-:S02]  /*be20*/  IADD3.X R13, R5, UR4, RZ, P5, !PT ;  /* 0x00000004050d7c10 */ /* 0x000fc4000affe4ff */
[C---:B------:R-:W-:Y:S02]  /*be30*/  ISETP.GT.AND P5, PT, R0.reuse, 0x69, P2 ;  /* 0x000000690000780c */ /* 0x040fe400017a4270 */
[----:B------:R-:W-:Y:S01]  /*be40*/  F2FP.F16.F32.PACK_AB R29, RZ, R29 ;  /* 0x0000001dff1d723e */ /* 0x000fe200000000ff */
[----:B------:R1:W-:Y:S01]  /*be50*/  @P4 STG.E.U16 desc[UR36][R12.64+0xc2], R139 ;  /* 0x0000c28b0c004986 */ /* 0x0003e2000c101524 */
[----:B------:R-:W-:Y:S02]  /*be60*/  ISETP.GT.AND P4, PT, R0, 0x68, P3 ;  /* 0x000000680000780c */ /* 0x000fe40001f84270 */
[----:B------:R-:W-:Y:S01]  /*be70*/  F2FP.F16.F32.PACK_AB R30, RZ, R30 ;  /* 0x0000001eff1e723e */ /* 0x000fe200000000ff */
[----:B------:R-:W-:Y:S01]  /*be80*/  @P6 STG.E.U16 desc[UR36][R8.64+0xd0], R140 ;  /* 0x0000d08c08006986 */ /* 0x000fe2000c101524 */
[----:B0-----:R-:W-:Y:S02]  /*be90*/  IADD3 R10, P6, R4, UR5, RZ ;  /* 0x00000005040a7c10 */ /* 0x001fe4000ffde0ff */
[----:B------:R-:W-:-:S02]  /*bea0*/  F2FP.F16.F32.PACK_AB R31, RZ, R31 ;  /* 0x0000001fff1f723e */ /* 0x000fc400000000ff */
[C---:B------:R-:W-:Y:S01]  /*beb0*/  IADD3.X R11, R5.reuse, UR4, RZ, P6, !PT ;  /* 0x00000004050b7c10 */ /* 0x040fe2000b7fe4ff */
[----:B------:R-:W-:Y:S01]  /*bec0*/  @P5 STG.E.U16 desc[UR36][R8.64+0xd2], R141 ;  /* 0x0000d28d08005986 */ /* 0x000fe2000c101524 */
[----:B------:R-:W-:Y:S02]  /*bed0*/  ISETP.GT.AND P5, PT, R0, 0x70, P2 ;  /* 0x000000700000780c */ /* 0x000fe400017a4270 */
[----:B-1----:R-:W-:Y:S01]  /*bee0*/  IADD3 R12, P6, R4, UR5, RZ ;  /* 0x00000005040c7c10 */ /* 0x002fe2000ffde0ff */
[----:B------:R0:W-:Y:S01]  /*bef0*/  @P4 STG.E.U16 desc[UR36][R10.64+0xd0], R142 ;  /* 0x0000d08e0a004986 */ /* 0x0001e2000c101524 */
[C---:B------:R-:W-:Y:S02]  /*bf00*/  ISETP.GT.AND P4, PT, R0.reuse, 0x69, P3 ;  /* 0x000000690000780c */ /* 0x040fe40001f84270 */
[----:B------:R-:W-:Y:S02]  /*bf10*/  IADD3.X R13, R5, UR4, RZ, P6, !PT ;  /* 0x00000004050d7c10 */ /* 0x000fe4000b7fe4ff */
[----:B------:R-:W-:-:S02]  /*bf20*/  ISETP.GT.AND P6, PT, R0, 0x71, P2 ;  /* 0x000000710000780c */ /* 0x000fc400017c4270 */
[----:B------:R-:W-:Y:S02]  /*bf30*/  F2FP.F16.F32.PACK_AB R32, RZ, R32 ;  /* 0x00000020ff20723e */ /* 0x000fe400000000ff */
[----:B------:R-:W-:Y:S02]  /*bf40*/  F2FP.F16.F32.PACK_AB R33, RZ, R33 ;  /* 0x00000021ff21723e */ /* 0x000fe400000000ff */
[----:B------:R-:W-:Y:S02]  /*bf50*/  F2FP.F16.F32.PACK_AB R34, RZ, R34 ;  /* 0x00000022ff22723e */ /* 0x000fe400000000ff */
[----:B------:R-:W-:Y:S01]  /*bf60*/  F2FP.F16.F32.PACK_AB R35, RZ, R35 ;  /* 0x00000023ff23723e */ /* 0x000fe200000000ff */
[----:B------:R1:W-:Y:S01]  /*bf70*/  @P4 STG.E.U16 desc[UR36][R12.64+0xd2], R143 ;  /* 0x0000d28f0c004986 */ /* 0x0003e2000c101524 */
[C---:B------:R-:W-:Y:S02]  /*bf80*/  ISETP.GT.AND P4, PT, R0.reuse, 0x71, P3 ;  /* 0x000000710000780c */ /* 0x040fe40001f84270 */
[----:B------:R-:W-:Y:S01]  /*bf90*/  F2FP.F16.F32.PACK_AB R36, RZ, R36 ;  /* 0x00000024ff24723e */ /* 0x000fe200000000ff */
[----:B------:R-:W-:Y:S01]  /*bfa0*/  @P5 STG.E.U16 desc[UR36][R8.64+0xe0], R144 ;  /* 0x0000e09008005986 */ /* 0x000fe2000c101524 */
[----:B------:R-:W-:-:S02]  /*bfb0*/  ISETP.GT.AND P5, PT, R0, 0x70, P3 ;  /* 0x000000700000780c */ /* 0x000fc40001fa4270 */
[----:B------:R-:W-:Y:S01]  /*bfc0*/  F2FP.F16.F32.PACK_AB R37, RZ, R37 ;  /* 0x00000025ff25723e */ /* 0x000fe200000000ff */
[----:B------:R-:W-:Y:S01]  /*bfd0*/  @P6 STG.E.U16 desc[UR36][R8.64+0xe2], R145 ;  /* 0x0000e29108006986 */ /* 0x000fe2000c101524 */
[C---:B0-----:R-:W-:Y:S02]  /*bfe0*/  IADD3 R10, P6, R4.reuse, UR5, RZ ;  /* 0x00000005040a7c10 */ /* 0x041fe4000ffde0ff */
[----:B------:R-:W-:Y:S02]  /*bff0*/  F2FP.F16.F32.PACK_AB R38, RZ, R38 ;  /* 0x00000026ff26723e */ /* 0x000fe400000000ff */
[C---:B------:R-:W-:Y:S02]  /*c000*/  IADD3.X R11, R5.reuse, UR4, RZ, P6, !PT ;  /* 0x00000004050b7c10 */ /* 0x040fe4000b7fe4ff */
[----:B-1----:R-:W-:Y:S02]  /*c010*/  IADD3 R12, P6, R4, UR5, RZ ;  /* 0x00000005040c7c10 */ /* 0x002fe4000ffde0ff */
[----:B------:R-:W-:Y:S01]  /*c020*/  F2FP.F16.F32.PACK_AB R39, RZ, R39 ;  /* 0x00000027ff27723e */ /* 0x000fe200000000ff */
[----:B------:R0:W-:Y:S01]  /*c030*/  @P5 STG.E.U16 desc[UR36][R10.64+0xe0], R146 ;  /* 0x0000e0920a005986 */ /* 0x0001e2000c101524 */
[----:B------:R-:W-:-:S02]  /*c040*/  IADD3.X R13, R5, UR4, RZ, P6, !PT ;  /* 0x00000004050d7c10 */ /* 0x000fc4000b7fe4ff */
[C---:B------:R-:W-:Y:S02]  /*c050*/  ISETP.GT.AND P5, PT, R0.reuse, 0x78, P2 ;  /* 0x000000780000780c */ /* 0x040fe400017a4270 */
[C---:B------:R-:W-:Y:S01]  /*c060*/  ISETP.GT.AND P2, PT, R0.reuse, 0x79, P2 ;  /* 0x000000790000780c */ /* 0x040fe20001744270 */
[----:B------:R-:W-:Y:S01]  /*c070*/  @P4 STG.E.U16 desc[UR36][R12.64+0xe2], R147 ;  /* 0x0000e2930c004986 */ /* 0x000fe2000c101524 */
[----:B------:R-:W-:Y:S02]  /*c080*/  ISETP.GT.AND P4, PT, R0, 0x78, P3 ;  /* 0x000000780000780c */ /* 0x000fe40001f84270 */
[----:B------:R-:W-:Y:S02]  /*c090*/  IADD3 R14, P6, R4, UR5, RZ ;  /* 0x00000005040e7c10 */ /* 0x000fe4000ffde0ff */
[----:B------:R-:W-:Y:S02]  /*c0a0*/  ISETP.GT.AND P3, PT, R0, 0x79, P3 ;  /* 0x000000790000780c */ /* 0x000fe40001f64270 */
[----:B------:R-:W-:-:S02]  /*c0b0*/  IADD3.X R15, R5, UR4, RZ, P6, !PT ;  /* 0x00000004050f7c10 */ /* 0x000fc4000b7fe4ff */
[----:B------:R-:W-:Y:S01]  /*c0c0*/  IADD3 R6, P6, R6, UR11, RZ ;  /* 0x0000000b06067c10 */ /* 0x000fe2000ffde0ff */
[----:B------:R-:W-:Y:S01]  /*c0d0*/  @P5 STG.E.U16 desc[UR36][R8.64+0xf0], R148 ;  /* 0x0000f09408005986 */ /* 0x000fe2000c101524 */
[----:B0-----:R-:W-:Y:S02]  /*c0e0*/  IADD3 R10, P5, R4, UR5, RZ ;  /* 0x00000005040a7c10 */ /* 0x001fe4000ffbe0ff */
[----:B------:R-:W-:Y:S01]  /*c0f0*/  IADD3.X R7, R7, UR10, RZ, P6, !PT ;  /* 0x0000000a07077c10 */ /* 0x000fe2000b7fe4ff */
[----:B------:R0:W-:Y:S01]  /*c100*/  @P2 STG.E.U16 desc[UR36][R8.64+0xf2], R149 ;  /* 0x0000f29508002986 */ /* 0x0001e2000c101524 */
[C---:B------:R-:W-:Y:S02]  /*c110*/  ISETP.GT.AND P2, PT, R0.reuse, RZ, P1 ;  /* 0x000000ff0000720c */ /* 0x040fe40000f44270 */
[----:B------:R-:W-:Y:S01]  /*c120*/  IADD3.X R11, R5, UR4, RZ, P5, !PT ;  /* 0x00000004050b7c10 */ /* 0x000fe2000affe4ff */
[----:B------:R-:W-:Y:S01]  /*c130*/  @P4 STG.E.U16 desc[UR36][R14.64+0xf0], R150 ;  /* 0x0000f0960e004986 */ /* 0x000fe2000c101524 */
[----:B------:R-:W-:-:S02]  /*c140*/  ISETP.GT.AND P4, PT, R0, 0x1, P1 ;  /* 0x000000010000780c */ /* 0x000fc40000f84270 */
[C---:B------:R-:W-:Y:S01]  /*c150*/  ISETP.GT.AND P5, PT, R0.reuse, RZ, P0 ;  /* 0x000000ff0000720c */ /* 0x040fe200007a4270 */
[----:B------:R1:W-:Y:S01]  /*c160*/  @P3 STG.E.U16 desc[UR36][R10.64+0xf2], R151 ;  /* 0x0000f2970a003986 */ /* 0x0003e2000c101524 */
[----:B------:R-:W-:Y:S02]  /*c170*/  ISETP.GT.AND P3, PT, R0, 0x8, P1 ;  /* 0x000000080000780c */ /* 0x000fe40000f64270 */
[----:B------:R-:W-:Y:S02]  /*c180*/  F2FP.F16.F32.PACK_AB R40, RZ, R40 ;  /* 0x00000028ff28723e */ /* 0x000fe400000000ff */
[----:B0-----:R-:W-:Y:S01]  /*c190*/  IADD3 R8, P6, R4, UR11, RZ ;  /* 0x0000000b04087c10 */ /* 0x001fe2000ffde0ff */
[----:B------:R-:W-:Y:S01]  /*c1a0*/  @P2 STG.E.U16 desc[UR36][R6.64], R24 ;  /* 0x0000001806002986 */ /* 0x000fe2000c101524 */
[C---:B------:R-:W-:Y:S02]  /*c1b0*/  ISETP.GT.AND P2, PT, R0.reuse, 0x9, P1 ;  /* 0x000000090000780c */ /* 0x040fe40000f44270 */
[----:B------:R-:W-:Y:S01]  /*c1c0*/  IADD3.X R9, R5, UR10, RZ, P6, !PT ;  /* 0x0000000a05097c10 */ /* 0x000fe2000b7fe4ff */
[----:B------:R-:W-:Y:S01]  /*c1d0*/  @P4 STG.E.U16 desc[UR36][R6.64+0x2], R25 ;  /* 0x0000021906004986 */ /* 0x000fe2000c101524 */
[----:B------:R-:W-:-:S02]  /*c1e0*/  ISETP.GT.AND P4, PT, R0, 0x1, P0 ;  /* 0x000000010000780c */ /* 0x000fc40000784270 */
[----:B-1----:R-:W-:Y:S01]  /*c1f0*/  IADD3 R10, P6, R4, UR11, RZ ;  /* 0x0000000b040a7c10 */ /* 0x002fe2000ffde0ff */
[----:B------:R0:W-:Y:S01]  /*c200*/  @P5 STG.E.U16 desc[UR36][R8.64], R26 ;  /* 0x0000001a08005986 */ /* 0x0001e2000c101524 */
[C---:B------:R-:W-:Y:S02]  /*c210*/  ISETP.GT.AND P5, PT, R0.reuse, 0x8, P0 ;  /* 0x000000080000780c */ /* 0x040fe400007a4270 */
[----:B------:R-:W-:Y:S02]  /*c220*/  IADD3.X R11, R5, UR10, RZ, P6, !PT ;  /* 0x0000000a050b7c10 */ /* 0x000fe4000b7fe4ff */
[----:B------:R-:W-:Y:S02]  /*c230*/  F2FP.F16.F32.PACK_AB R41, RZ, R41 ;  /* 0x00000029ff29723e */ /* 0x000fe400000000ff */
[----:B------:R-:W-:Y:S02]  /*c240*/  F2FP.F16.F32.PACK_AB R42, RZ, R42 ;  /* 0x0000002aff2a723e */ /* 0x000fe400000000ff */
[----:B------:R-:W-:Y:S01]  /*c250*/  F2FP.F16.F32.PACK_AB R43, RZ, R43 ;  /* 0x0000002bff2b723e */ /* 0x000fe200000000ff */
[----:B------:R1:W-:Y:S01]  /*c260*/  @P4 STG.E.U16 desc[UR36][R10.64+0x2], R27 ;  /* 0x0000021b0a004986 */ /* 0x0003e2000c101524 */
[----:B------:R-:W-:-:S02]  /*c270*/  ISETP.GT.AND P4, PT, R0, 0x9, P0 ;  /* 0x000000090000780c */ /* 0x000fc40000784270 */
[----:B0-----:R-:W-:Y:S01]  /*c280*/  IADD3 R8, P6, R4, UR11, RZ ;  /* 0x0000000b04087c10 */ /* 0x001fe2000ffde0ff */
[----:B------:R-:W-:Y:S01]  /*c290*/  @P3 STG.E.U16 desc[UR36][R6.64+0x10], R28 ;  /* 0x0000101c06003986 */ /* 0x000fe2000c101524 */
[C---:B------:R-:W-:Y:S02]  /*c2a0*/  ISETP.GT.AND P3, PT, R0.reuse, 0x10, P1 ;  /* 0x000000100000780c */ /* 0x040fe40000f64270 */
[----:B------:R-:W-:Y:S01]  /*c2b0*/  IADD3.X R9, R5, UR10, RZ, P6, !PT ;  /* 0x0000000a05097c10 */ /* 0x000fe2000b7fe4ff */
[----:B------:R-:W-:Y:S01]  /*c2c0*/  @P2 STG.E.U16 desc[UR36][R6.64+0x12], R29 ;  /* 0x0000121d06002986 */ /* 0x000fe2000c101524 */
[----:B------:R-:W-:Y:S02]  /*c2d0*/  ISETP.GT.AND P2, PT, R0, 0x11, P1 ;  /* 0x000000110000780c */ /* 0x000fe40000f44270 */
[----:B------:R-:W-:Y:S01]  /*c2e0*/  F2FP.F16.F32.PACK_AB R44, RZ, R44 ;  /* 0x0000002cff2c723e */ /* 0x000fe200000000ff */
[----:B------:R0:W-:Y:S01]  /*c2f0*/  @P5 STG.E.U16 desc[UR36][R8.64+0x10], R30 ;  /* 0x0000101e08005986 */ /* 0x0001e2000c101524 */
[----:B-1----:R-:W-:-:S02]  /*c300*/  IADD3 R10, P6, R4, UR11, RZ ;  /* 0x0000000b040a7c10 */ /* 0x002fc4000ffde0ff */
[C---:B------:R-:W-:Y:S02]  /*c310*/  ISETP.GT.AND P5, PT, R0.reuse, 0x10, P0 ;  /* 0x000000100000780c */ /* 0x040fe400007a4270 */
[----:B------:R-:W-:Y:S02]  /*c320*/  IADD3.X R11, R5, UR10, RZ, P6, !PT ;  /* 0x0000000a050b7c10 */ /* 0x000fe4000b7fe4ff */
[----:B------:R-:W-:Y:S02]  /*c330*/  F2FP.F16.F32.PACK_AB R45, RZ, R45 ;  /* 0x0000002dff2d723e */ /* 0x000fe400000000ff */
[----:B------:R-:W-:Y:S01]  /*c340*/  F2FP.F16.F32.PACK_AB R46, RZ, R46 ;  /* 0x0000002eff2e723e */ /* 0x000fe200000000ff */
[----:B------:R1:W-:Y:S01]  /*c350*/  @P4 STG.E.U16 desc[UR36][R10.64+0x12], R31 ;  /* 0x0000121f0a004986 */ /* 0x0003e2000c101524 */
[----:B------:R-:W-:Y:S02]  /*c360*/  ISETP.GT.AND P4, PT, R0, 0x11, P0 ;  /* 0x000000110000780c */ /* 0x000fe40000784270 */
[----:B0-----:R-:W-:Y:S01]  /*c370*/  IADD3 R8, P6, R4, UR11, RZ ;  /* 0x0000000b04087c10 */ /* 0x001fe2000ffde0ff */
[----:B------:R-:W-:Y:S01]  /*c380*/  @P3 STG.E.U16 desc[UR36][R6.64+0x20], R32 ;  /* 0x0000202006003986 */ /* 0x000fe2000c101524 */
[----:B------:R-:W-:-:S02]  /*c390*/  ISETP.GT.AND P3, PT, R0, 0x18, P1 ;  /* 0x000000180000780c */ /* 0x000fc40000f64270 */
[C---:B------:R-:W-:Y:S01]  /*c3a0*/  IADD3.X R9, R5.reuse, UR10, RZ, P6, !PT ;  /* 0x0000000a05097c10 */ /* 0x040fe2000b7fe4ff */
[----:B------:R-:W-:Y:S01]  /*c3b0*/  @P2 STG.E.U16 desc[UR36][R6.64+0x22], R33 ;  /* 0x0000222106002986 */ /* 0x000fe2000c101524 */
[----:B------:R-:W-:Y:S02]  /*c3c0*/  ISETP.GT.AND P2, PT, R0, 0x19, P1 ;  /* 0x000000190000780c */ /* 0x000fe40000f44270 */
[----:B------:R-:W-:Y:S01]  /*c3d0*/  F2FP.F16.F32.PACK_AB R47, RZ, R47 ;  /* 0x0000002fff2f723e */ /* 0x000fe200000000ff */
[----:B------:R0:W-:Y:S01]  /*c3e0*/  @P5 STG.E.U16 desc[UR36][R8.64+0x20], R34 ;  /* 0x0000202208005986 */ /* 0x0001e2000c101524 */
[----:B-1----:R-:W-:Y:S02]  /*c3f0*/  IADD3 R10, P6, R4, UR11, RZ ;  /* 0x0000000b040a7c10 */ /* 0x002fe4000ffde0ff */
[----:B------:R-:W-:Y:S02]  /*c400*/  ISETP.GT.AND P5, PT, R0, 0x18, P0 ;  /* 0x000000180000780c */ /* 0x000fe400007a4270 */
[----:B------:R-:W-:-:S02]  /*c410*/  IADD3.X R11, R5, UR10, RZ, P6, !PT ;  /* 0x0000000a050b7c10 */ /* 0x000fc4000b7fe4ff */
[----:B------:R-:W-:Y:S02]  /*c420*/  F2FP.F16.F32.PACK_AB R48, RZ, R48 ;  /* 0x00000030ff30723e */ /* 0x000fe400000000ff */
[----:B------:R-:W-:Y:S01]  /*c430*/  F2FP.F16.F32.PACK_AB R49, RZ, R49 ;  /* 0x00000031ff31723e */ /* 0x000fe200000000ff */
[----:B------:R1:W-:Y:S01]  /*c440*/  @P4 STG.E.U16 desc[UR36][R10.64+0x22], R35 ;  /* 0x000022230a004986 */ /* 0x0003e2000c101524 */
[----:B------:R-:W-:Y:S02]  /*c450*/  ISETP.GT.AND P4, PT, R0, 0x19, P0 ;  /* 0x000000190000780c */ /* 0x000fe40000784270 */
[----:B0-----:R-:W-:Y:S01]  /*c460*/  IADD3 R8, P6, R4, UR11, RZ ;  /* 0x0000000b04087c10 */ /* 0x001fe2000ffde0ff */
[----:B------:R-:W-:Y:S01]  /*c470*/  @P3 STG.E.U16 desc[UR36][R6.64+0x30], R36 ;  /* 0x0000302406003986 */ /* 0x000fe2000c101524 */
[C---:B------:R-:W-:Y:S02]  /*c480*/  ISETP.GT.AND P3, PT, R0.reuse, 0x20, P1 ;  /* 0x000000200000780c */ /* 0x040fe40000f64270 */
[----:B------:R-:W-:Y:S01]  /*c490*/  IADD3.X R9, R5, UR10, RZ, P6, !PT ;  /* 0x0000000a05097c10 */ /* 0x000fe2000b7fe4ff */
[----:B------:R-:W-:Y:S01]  /*c4a0*/  @P2 STG.E.U16 desc[UR36][R6.64+0x32], R37 ;  /* 0x0000322506002986 */ /* 0x000fe2000c101524 */
[----:B------:R-:W-:-:S02]  /*c4b0*/  ISETP.GT.AND P2, PT, R0, 0x21, P1 ;  /* 0x000000210000780c */ /* 0x000fc40000f44270 */
[----:B------:R-:W-:Y:S01]  /*c4c0*/  F2FP.F16.F32.PACK_AB R50, RZ, R50 ;  /* 0x00000032ff32723e */ /* 0x000fe200000000ff */
[----:B------:R0:W-:Y:S01]  /*c4d0*/  @P5 STG.E.U16 desc[UR36][R8.64+0x30], R38 ;  /* 0x0000302608005986 */ /* 0x0001e2000c101524 */
[----:B-1----:R-:W-:Y:S02]  /*c4e0*/  IADD3 R10, P6, R4, UR11, RZ ;  /* 0x0000000b040a7c10 */ /* 0x002fe4000ffde0ff */
[C---:B------:R-:W-:Y:S02]  /*c4f0*/  ISETP.GT.AND P5, PT, R0.reuse, 0x20, P0 ;  /* 0x000000200000780c */ /* 0x040fe400007a4270 */
[----:B------:R-:W-:Y:S02]  /*c500*/  IADD3.X R11, R5, UR10, RZ, P6, !PT ;  /* 0x0000000a050b7c10 */ /* 0x000fe4000b7fe4ff */
        /* <DEDUP_REMOVED lines=148> */
[----:B------:R-:W-:Y:S02]  /*ce50*/  F2FP.F16.F32.PACK_AB R81, RZ, R81 ;  /* 0x00000051ff51723e */ /* 0x000fe400000000ff */
[----:B------:R-:W-:Y:S02]  /*ce60*/  IADD3.X R11, R5, UR10, RZ, P6, !PT ;  /* 0x0000000a050b7c10 */ /* 0x000fe4000b7fe4ff */
[----:B------:R-:W-:Y:S02]  /*ce70*/  F2FP.F16.F32.PACK_AB R82, RZ, R82 ;  /* 0x00000052ff52723e */ /* 0x000fe400000000ff */
[----:B------:R-:W-:Y:S01]  /*ce80*/  F2FP.F16.F32.PACK_AB R83, RZ, R83 ;  /* 0x00000053ff53723e */ /* 0x000fe200000000ff */
[----:B------:R1:W-:Y:S01]  /*ce90*/  @P4 STG.E.U16 desc[UR36][R10.64+0xd2], R79 ;  /* 0x0000d24f0a004986 */ /* 0x0003e2000c101524 */
[----:B------:R-:W-:Y:S02]  /*cea0*/  ISETP.GT.AND P4, PT, R0, 0x70, P0 ;  /* 0x000000700000780c */ /* 0x000fe40000784270 */
[----:B0-----:R-:W-:Y:S01]  /*ceb0*/  IADD3 R8, P6, R4, UR11, RZ ;  /* 0x0000000b04087c10 */ /* 0x001fe2000ffde0ff */
[----:B------:R0:W-:Y:S01]  /*cec0*/  @P3 STG.E.U16 desc[UR36][R6.64+0xe0], R80 ;  /* 0x0000e05006003986 */ /* 0x0001e2000c101524 */
[----:B------:R-:W-:-:S02]  /*ced0*/  ISETP.GT.AND P3, PT, R0, 0x71, P0 ;  /* 0x000000710000780c */ /* 0x000fc40000764270 */
[C---:B------:R-:W-:Y:S01]  /*cee0*/  IADD3.X R9, R5.reuse, UR10, RZ, P6, !PT ;  /* 0x0000000a05097c10 */ /* 0x040fe2000b7fe4ff */
[----:B------:R0:W-:Y:S01]  /*cef0*/  @P2 STG.E.U16 desc[UR36][R6.64+0xe2], R81 ;  /* 0x0000e25106002986 */ /* 0x0001e2000c101524 */
[----:B------:R-:W-:Y:S02]  /*cf00*/  ISETP.GT.AND P2, PT, R0, 0x78, P1 ;  /* 0x000000780000780c */ /* 0x000fe40000f44270 */
[----:B------:R-:W-:Y:S02]  /*cf10*/  F2FP.F16.F32.PACK_AB R84, RZ, R84 ;  /* 0x00000054ff54723e */ /* 0x000fe400000000ff */
[----:B-1----:R-:W-:Y:S01]  /*cf20*/  IADD3 R10, P6, R4, UR11, RZ ;  /* 0x0000000b040a7c10 */ /* 0x002fe2000ffde0ff */
[----:B------:R0:W-:Y:S01]  /*cf30*/  @P4 STG.E.U16 desc[UR36][R8.64+0xe0], R82 ;  /* 0x0000e05208004986 */ /* 0x0001e2000c101524 */
[----:B------:R-:W-:Y:S02]  /*cf40*/  ISETP.GT.AND P1, PT, R0, 0x79, P1 ;  /* 0x000000790000780c */ /* 0x000fe40000f24270 */
[----:B------:R-:W-:-:S02]  /*cf50*/  IADD3.X R11, R5, UR10, RZ, P6, !PT ;  /* 0x0000000a050b7c10 */ /* 0x000fc4000b7fe4ff */
[C---:B------:R-:W-:Y:S02]  /*cf60*/  ISETP.GT.AND P5, PT, R0.reuse, 0x78, P0 ;  /* 0x000000780000780c */ /* 0x040fe400007a4270 */
[----:B------:R-:W-:Y:S01]  /*cf70*/  ISETP.GT.AND P0, PT, R0, 0x79, P0 ;  /* 0x000000790000780c */ /* 0x000fe20000704270 */
[----:B------:R0:W-:Y:S01]  /*cf80*/  @P3 STG.E.U16 desc[UR36][R10.64+0xe2], R83 ;  /* 0x0000e2530a003986 */ /* 0x0001e2000c101524 */
[----:B------:R-:W-:Y:S02]  /*cf90*/  F2FP.F16.F32.PACK_AB R85, RZ, R85 ;  /* 0x00000055ff55723e */ /* 0x000fe400000000ff */
[----:B------:R-:W-:Y:S01]  /*cfa0*/  F2FP.F16.F32.PACK_AB R86, RZ, R86 ;  /* 0x00000056ff56723e */ /* 0x000fe200000000ff */
[----:B------:R0:W-:Y:S01]  /*cfb0*/  @P2 STG.E.U16 desc[UR36][R6.64+0xf0], R84 ;  /* 0x0000f05406002986 */ /* 0x0001e2000c101524 */
[C---:B------:R-:W-:Y:S02]  /*cfc0*/  IADD3 R12, P2, R4.reuse, UR11, RZ ;  /* 0x0000000b040c7c10 */ /* 0x040fe4000ff5e0ff */
[----:B------:R-:W-:Y:S01]  /*cfd0*/  IADD3 R4, P3, R4, UR11, RZ ;  /* 0x0000000b04047c10 */ /* 0x000fe2000ff7e0ff */
[----:B------:R0:W-:Y:S01]  /*cfe0*/  @P1 STG.E.U16 desc[UR36][R6.64+0xf2], R85 ;  /* 0x0000f25506001986 */ /* 0x0001e2000c101524 */
[----:B------:R-:W-:-:S02]  /*cff0*/  IADD3.X R13, R5, UR10, RZ, P2, !PT ;  /* 0x0000000a050d7c10 */ /* 0x000fc400097fe4ff */
[----:B------:R-:W-:Y:S02]  /*d000*/  F2FP.F16.F32.PACK_AB R87, RZ, R87 ;  /* 0x00000057ff57723e */ /* 0x000fe400000000ff */
[----:B------:R-:W-:Y:S01]  /*d010*/  IADD3.X R5, R5, UR10, RZ, P3, !PT ;  /* 0x0000000a05057c10 */ /* 0x000fe20009ffe4ff */
[----:B------:R0:W-:Y:S04]  /*d020*/  @P5 STG.E.U16 desc[UR36][R12.64+0xf0], R86 ;  /* 0x0000f0560c005986 */ /* 0x0001e8000c101524 */
[----:B------:R0:W-:Y:S02]  /*d030*/  @P0 STG.E.U16 desc[UR36][R4.64+0xf2], R87 ;  /* 0x0000f25704000986 */ /* 0x0001e4000c101524 */
.L_x_167:
[----:B------:R-:W-:Y:S05]  /*d040*/  BSYNC B0 ;  /* 0x0000000000007941 */ /* 0x000fea0003800000 */
.L_x_29:
[----:B------:R-:W-:Y:S01]  /*d050*/  ULDC UR4, c[0x0][0xc] ;  /* 0x0000030000047ab9 */ /* 0x000fe20000000800 */
[----:B------:R-:W-:Y:S01]  /*d060*/  ULDC UR5, c[0x0][0x10] ;  /* 0x0000040000057ab9 */ /* 0x000fe20000000800 */
[----:B0-----:R-:W0:Y:S01]  /*d070*/  LDC R3, c[0x0][0x14] ;  /* 0x00000500ff037b82 */ /* 0x001e220000000800 */
[----:B------:R-:W-:Y:S01]  /*d080*/  UIMAD.WIDE.U32 UR4, UR4, UR5, URZ ;  /* 0x00000005040472a5 */ /* 0x000fe2000f8e003f */
[----:B------:R-:W-:Y:S01]  /*d090*/  PRMT R0, RZ, 0x7610, R0 ;  /* 0x00007610ff007816 */ /* 0x000fe20000000000 */
[----:B------:R-:W-:Y:S01]  /*d0a0*/  UMOV UR42, 0xffffffff ;  /* 0xffffffff002a7882 */ /* 0x000fe20000000000 */
[----:B------:R-:W-:-:S03]  /*d0b0*/  UMOV UR43, 0xffffffff ;  /* 0xffffffff002b7882 */ /* 0x000fc60000000000 */
[----:B0-----:R-:W-:-:S04]  /*d0c0*/  IMAD.WIDE.U32 R16, R3, UR4, R16 ;  /* 0x0000000403107c25 */ /* 0x001fc8000f8e0010 */
[----:B------:R-:W-:Y:S01]  /*d0d0*/  IMAD R3, R3, UR5, RZ ;  /* 0x0000000503037c24 */ /* 0x000fe2000f8e02ff */
[----:B------:R-:W-:Y:S02]  /*d0e0*/  ULDC.64 UR4, c[0x0][0x650] ;  /* 0x0001940000047ab9 */ /* 0x000fe40000000a00 */
[----:B------:R-:W-:Y:S01]  /*d0f0*/  ISETP.GE.U32.AND P0, PT, R16, UR4, PT ;  /* 0x0000000410007c0c */ /* 0x000fe2000bf06070 */
[----:B------:R-:W-:-:S05]  /*d100*/  IMAD.IADD R17, R17, 0x1, R3 ;  /* 0x0000000111117824 */ /* 0x000fca00078e0203 */
[----:B------:R-:W-:-:S13]  /*d110*/  ISETP.GE.U32.AND.EX P0, PT, R17, UR5, PT, P0 ;  /* 0x0000000511007c0c */ /* 0x000fda000bf06100 */
[----:B------:R-:W-:Y:S05]  /*d120*/  @P0 BRA `(.L_x_168) ;  /* 0x0000000400880947 */ /* 0x000fea0003800000 */
[----:B------:R-:W0:Y:S01]  /*d130*/  S2UR UR6, SR_CTAID.X ;  /* 0x00000000000679c3 */ /* 0x000e220000002500 */
[----:B------:R-:W-:Y:S01]  /*d140*/  ULDC.64 UR12, c[0x0][0x628] ;  /* 0x00018a00000c7ab9 */ /* 0x000fe20000000a00 */
[----:B------:R-:W-:Y:S01]  /*d150*/  ULDC UR4, c[0x0][0x150] ;  /* 0x0000540000047ab9 */ /* 0x000fe20000000800 */
[----:B------:R-:W-:Y:S01]  /*d160*/  ISETP.NE.U32.AND P0, PT, RZ, UR12, PT ;  /* 0x0000000cff007c0c */ /* 0x000fe2000bf05070 */
[----:B------:R-:W-:Y:S01]  /*d170*/  ULDC UR15, c[0x0][0x630] ;  /* 0x00018c00000f7ab9 */ /* 0x000fe20000000800 */
[C---:B------:R-:W-:Y:S01]  /*d180*/  R2UR UR16, R16.reuse ;  /* 0x00000000101072ca */ /* 0x040fe200000e0000 */
[----:B------:R-:W-:Y:S01]  /*d190*/  ULDC UR19, c[0x0][0x154] ;  /* 0x0000550000137ab9 */ /* 0x000fe20000000800 */
[----:B------:R-:W-:Y:S01]  /*d1a0*/  ISETP.NE.AND.EX P0, PT, RZ, UR13, PT, P0 ;  /* 0x0000000dff007c0c */ /* 0x000fe2000bf05300 */
[----:B------:R-:W1:Y:S01]  /*d1b0*/  S2UR UR18, SR_CTAID.Y ;  /* 0x00000000001279c3 */ /* 0x000e620000002600 */
[----:B------:R-:W-:Y:S02]  /*d1c0*/  R2UR UR17, R17 ;  /* 0x00000000111172ca */ /* 0x000fe400000e0000 */
[----:B------:R-:W-:-:S02]  /*d1d0*/  R2UR UR10, R16 ;  /* 0x00000000100a72ca */ /* 0x000fc400000e0000 */
[----:B------:R-:W-:Y:S02]  /*d1e0*/  R2UR UR11, R17 ;  /* 0x00000000110b72ca */ /* 0x000fe400000e0000 */
[----:B0-----:R-:W-:-:S05]  /*d1f0*/  I2FP.F32.U32 R0, UR6 ;  /* 0x0000000600007c45 */ /* 0x001fca0008201000 */
[----:B------:R-:W-:-:S04]  /*d200*/  FMUL R0, R0, UR4 ;  /* 0x0000000400007c20 */ /* 0x000fc80008400000 */
[----:B------:R0:W0:Y:S01]  /*d210*/  F2I.U32.TRUNC.NTZ R3, R0 ;  /* 0x0000000000037305 */ /* 0x000022000020f000 */
[----:B-1----:R-:W-:Y:S05]  /*d220*/  @!P0 BRA `(.L_x_169) ;  /* 0x0000000000308947 */ /* 0x002fea0003800000 */
        /* <DEDUP_REMOVED lines=12> */
.L_x_169:
[----:B------:R-:W-:Y:S01]  /*d2f0*/  USHF.R.U64 UR43, UR10, UR15, UR11 ;  /* 0x0000000f0a2b7299 */ /* 0x000fe2000800120b */
[----:B0-----:R-:W-:Y:S01]  /*d300*/  I2FP.F32.U32 R0, UR18 ;  /* 0x0000001200007c45 */ /* 0x001fe20008201000 */
[----:B------:R-:W-:Y:S02]  /*d310*/  USHF.R.U32.HI UR4, URZ, UR15, UR11 ;  /* 0x0000000f3f047299 */ /* 0x000fe4000801160b */
        /* <DEDUP_REMOVED lines=8> */
[----:B------:R-:W-:Y:S01]  /*d3a0*/  UIMAD.WIDE.U32 UR8, UR10, UR12, UR8 ;  /* 0x0000000c0a0872a5 */ /* 0x000fe2000f8e0008 */
[----:B------:R-:W-:Y:S01]  /*d3b0*/  R2UR UR12, R3 ;  /* 0x00000000030c72ca */ /* 0x000fe200000e0000 */
[----:B------:R-:W-:Y:S01]  /*d3c0*/  UIMAD UR10, UR10, UR13, UR4 ;  /* 0x0000000d0a0a72a4 */ /* 0x000fe2000f8e0204 */
[----:B------:R-:W-:Y:S01]  /*d3d0*/  ULDC UR11, c[0x0][0x618] ;  /* 0x00018600000b7ab9 */ /* 0x000fe20000000800 */
[----:B------:R-:W-:Y:S02]  /*d3e0*/  ULDC UR21, c[0x0][0x658] ;  /* 0x0001960000157ab9 */ /* 0x000fe40000000800 */
[----:B------:R-:W-:Y:S01]  /*d3f0*/  UIADD3 UR9, UR9, UR10, URZ ;  /* 0x0000000a09097290 */ /* 0x000fe2000fffe03f */
[----:B------:R-:W-:Y:S01]  /*d400*/  UMOV UR15, 0xffffffff ;  /* 0xffffffff000f7882 */ /* 0x000fe20000000000 */
[----:B------:R-:W-:Y:S01]  /*d410*/  ULDC.64 UR4, c[0x0][0x640] ;  /* 0x0001900000047ab9 */ /* 0x000fe20000000a00 */
[----:B------:R-:W-:Y:S01]  /*d420*/  USHF.L.U32 UR15, UR15, UR21, URZ ;  /* 0x000000150f0f7299 */ /* 0x000fe2000800063f */
[----:B------:R-:W-:Y:S01]  /*d430*/  ISETP.NE.U32.AND P0, PT, RZ, UR4, PT ;  /* 0x00000004ff007c0c */ /* 0x000fe2000bf05070 */
[----:B------:R-:W-:-:S02]  /*d440*/  USHF.R.U64 UR16, UR8, UR11, UR9 ;  /* 0x0000000b08107299 */ /* 0x000fc40008001209 */
[----:B------:R-:W-:Y:S01]  /*d450*/  USHF.R.U32.HI UR8, URZ, UR11, UR9 ;  /* 0x0000000b3f087299 */ /* 0x000fe20008011609 */
[----:B0-----:R-:W-:Y:S01]  /*d460*/  R2UR UR14, R0 ;  /* 0x00000000000e72ca */ /* 0x001fe200000e0000 */
[----:B------:R-:W-:Y:S01]  /*d470*/  ULDC UR17, c[0x0][0x608] ;  /* 0x0001820000117ab9 */ /* 0x000fe20000000800 */
[----:B------:R-:W-:Y:S01]  /*d480*/  ULOP3.LUT UR41, URZ, UR15, URZ, 0x33, !UPT ;  /* 0x0000000f3f297292 */ /* 0x000fe2000f8e333f */
[----:B------:R-:W-:Y:S01]  /*d490*/  ISETP.NE.AND.EX P0, PT, RZ, UR5, PT, P0 ;  /* 0x00000005ff007c0c */ /* 0x000fe2000bf05300 */
[----:B------:R-:W-:Y:S02]  /*d4a0*/  USHF.R.U64 UR15, UR16, UR17, UR8 ;  /* 0x00000011100f7299 */ /* 0x000fe40008001208 */
[----:B------:R-:W-:Y:S02]  /*d4b0*/  USHF.R.U32.HI UR8, URZ, UR17, UR8 ;  /* 0x000000113f087299 */ /* 0x000fe40008011608 */
[----:B------:R-:W-:Y:S02]  /*d4c0*/  UIADD3 UR12, -UR12, URZ, URZ ;  /* 0x0000003f0c0c7290 */ /* 0x000fe4000fffe13f */
[----:B------:R-:W-:Y:S01]  /*d4d0*/  USHF.R.U64 UR17, UR15, UR21, UR8 ;  /* 0x000000150f117299 */ /* 0x000fe20008001208 */
[----:B------:R-:W-:Y:S01]  /*d4e0*/  UMOV UR19, 0x1 ;  /* 0x0000000100137882 */ /* 0x000fe20000000000 */
[----:B------:R-:W-:Y:S01]  /*d4f0*/  ULDC UR13, c[0x0][0x144] ;  /* 0x00005100000d7ab9 */ /* 0x000fe20000000800 */
[----:B------:R-:W-:Y:S01]  /*d500*/  ULDC UR7, c[0x0][0x600] ;  /* 0x0001800000077ab9 */ /* 0x000fe20000000800 */
[----:B------:R-:W-:-:S02]  /*d510*/  USHF.L.U32 UR24, UR19, UR21, URZ ;  /* 0x0000001513187299 */ /* 0x000fc4000800063f */
[----:B------:R-:W-:Y:S02]  /*d520*/  USHF.R.U32.HI UR8, URZ, UR21, UR8 ;  /* 0x000000153f087299 */ /* 0x000fe40008011608 */
[----:B------:R-:W-:Y:S02]  /*d530*/  UIMAD UR21, UR13, UR12, UR6 ;  /* 0x0000000c0d1572a4 */ /* 0x000fe4000f8e0206 */
[----:B------:R-:W-:Y:S02]  /*d540*/  UIADD3 UR20, UR7, -0x1, URZ ;  /* 0xffffffff07147890 */ /* 0x000fe4000fffe03f */
[----:B------:R-:W-:Y:S01]  /*d550*/  UIADD3 UR19, -UR14, URZ, URZ ;  /* 0x0000003f0e137290 */ /* 0x000fe2000fffe13f */
        /* <DEDUP_REMOVED lines=17> */
.L_x_170:
[----:B------:R-:W-:Y:S01]  /*d670*/  UISETP.NE.AND UP0, UPT, UR46, URZ, UPT ;  /* 0x0000003f2e00728c */ /* 0x000fe2000bf05270 */
[----:B------:R-:W-:Y:S01]  /*d680*/  IMAD.MOV.U32 R0, RZ, RZ, 0x1 ;  /* 0x00000001ff007424 */ /* 0x000fe200078e00ff */
[----:B------:R-:W-:Y:S02]  /*d690*/  USHF.R.U64 UR4, UR6, UR22, UR8 ;  /* 0x0000001606047299 */ /* 0x000fe40008001208 */
[----:B------:R-:W-:Y:S02]  /*d6a0*/  ULOP3.LUT UR41, UR15, UR41, URZ, 0xc0, !UPT ;  /* 0x000000290f297292 */ /* 0x000fe4000f8ec03f */
[----:B------:R-:W-:Y:S02]  /*d6b0*/  UIADD3 UR5, -UR4, URZ, URZ ;  /* 0x0000003f04057290 */ /* 0x000fe4000fffe13f */
[----:B------:R-:W-:Y:S02]  /*d6c0*/  UIMAD UR41, UR24, UR4, UR41 ;  /* 0x00000004182972a4 */ /* 0x000fe4000f8e0229 */
[----:B------:R-:W-:-:S02]  /*d6d0*/  ULOP3.LUT UR16, UR16, UR20, URZ, 0xc0, !UPT ;  /* 0x0000001410107292 */ /* 0x000fc4000f8ec03f */
[----:B------:R-:W-:Y:S02]  /*d6e0*/  @UP0 UIMAD UR21, UR25, UR19, UR18 ;  /* 0x00000013191502a4 */ /* 0x000fe4000f8e0212 */
[----:B------:R-:W-:-:S03]  /*d6f0*/  UIMAD UR4, UR5, UR23, UR17 ;  /* 0x00000017050472a4 */ /* 0x000fc6000f8e0211 */
[----:B------:R-:W-:Y:S01]  /*d700*/  ULDC UR5, c[0x0][0x610] ;  /* 0x0001840000057ab9 */ /* 0x000fe20000000800 */
[----:B------:R-:W-:Y:S02]  /*d710*/  UIMAD UR4, UR4, UR7, UR16 ;  /* 0x00000007040472a4 */ /* 0x000fe4000f8e0210 */
[----:B------:R-:W-:-:S04]  /*d720*/  UIMAD UR41, UR41, UR5, UR21 ;  /* 0x00000005292972a4 */ /* 0x000fc8000f8e0215 */
[----:B------:R-:W-:Y:S02]  /*d730*/  USEL UR42, UR4, UR41, !UP0 ;  /* 0x00000029042a7287 */ /* 0x000fe4000c000000 */
[----:B------:R-:W-:-:S12]  /*d740*/  USEL UR41, UR41, UR4, !UP0 ;  /* 0x0000000429297287 */ /* 0x000fd8000c000000 */
.L_x_168:
[----:B------:R-:W-:-:S13]  /*d750*/  LOP3.LUT P0, RZ, R0, 0xff, RZ, 0xc0, !PT ;  /* 0x000000ff00ff7812 */ /* 0x000fda000780c0ff */
[----:B------:R-:W-:Y:S05]  /*d760*/  @P0 BRA `(.L_x_171) ;  /* 0xffffff3800b40947 */ /* 0x000fea000383ffff */
[----:B------:R-:W-:Y:S05]  /*d770*/  EXIT ;  /* 0x000000000000794d */ /* 0x000fea0003800000 */
.L_x_4:
[----:B------:R-:W-:Y:S01]  /*d780*/  ULDC.64 UR8, c[0x0][0x650] ;  /* 0x0001940000087ab9 */ /* 0x000fe20000000a00 */
[----:B------:R-:W-:Y:S01]  /*d790*/  PRMT R0, RZ, 0x7610, R0 ;  /* 0x00007610ff007816 */ /* 0x000fe20000000000 */
[----:B------:R-:W-:Y:S01]  /*d7a0*/  IMAD.MOV.U32 R3, RZ, RZ, -0x1 ;  /* 0xffffffffff037424 */ /* 0x000fe200078e00ff */
[----:B------:R-:W-:Y:S01]  /*d7b0*/  ISETP.GE.U32.AND P0, PT, R16, UR8, PT ;  /* 0x0000000810007c0c */ /* 0x000fe2000bf06070 */
[----:B------:R-:W-:Y:S02]  /*d7c0*/  IMAD.MOV.U32 R4, RZ, RZ, -0x1 ;  /* 0xffffffffff047424 */ /* 0x000fe400078e00ff */
[----:B------:R-:W-:Y:S01]  /*d7d0*/  IMAD.MOV.U32 R11, RZ, RZ, -0x1 ;  /* 0xffffffffff0b7424 */ /* 0x000fe200078e00ff */
[----:B------:R-:W-:-:S13]  /*d7e0*/  ISETP.GE.U32.AND.EX P0, PT, R17, UR9, PT, P0 ;  /* 0x0000000911007c0c */ /* 0x000fda000bf06100 */
[----:B------:R-:W-:Y:S05]  /*d7f0*/  @P0 BRA `(.L_x_172) ;  /* 0x00000004008c0947 */ /* 0x000fea0003800000 */
[----:B------:R-:W-:Y:S01]  /*d800*/  I2FP.F32.U32 R0, UR4 ;  /* 0x0000000400007c45 */ /* 0x000fe20008201000 */
[----:B0-----:R-:W-:Y:S01]  /*d810*/  ULDC.64 UR16, c[0x0][0x628] ;  /* 0x00018a0000107ab9 */ /* 0x001fe20000000a00 */
        /* <DEDUP_REMOVED lines=24> */
.L_x_173:
        /* <DEDUP_REMOVED lines=24> */
[----:B------:R-:W-:Y:S01]  /*db20*/  UMOV UR19, 0x1 ;  /* 0x0000000100137882 */ /* 0x000fe20000000000 */
[----:B------:R-:W-:Y:S01]  /*db30*/  ULDC UR20, c[0x0][0x608] ;  /* 0x0001820000147ab9 */ /* 0x000fe20000000800 */
[----:B------:R-:W-:Y:S01]  /*db40*/  USHF.L.U32 UR26, UR19, UR23, URZ ;  /* 0x00000017131a7299 */ /* 0x000fe2000800063f */
[----:B------:R-:W-:Y:S01]  /*db50*/  ISETP.NE.AND.EX P0, PT, RZ, UR9, PT, P0 ;  /* 0x00000009ff007c0c */ /* 0x000fe2000bf05300 */
[----:B------:R-:W-:Y:S02]  /*db60*/  USHF.R.U64 UR19, UR18, UR20, UR11 ;  /* 0x0000001412137299 */ /* 0x000fe4000800120b */
[----:B------:R-:W-:Y:S02]  /*db70*/  USHF.R.U32.HI UR11, URZ, UR20, UR11 ;  /* 0x000000143f0b7299 */ /* 0x000fe4000801160b */
[----:B------:R-:W-:-:S02]  /*db80*/  UIADD3 UR15, -UR15, URZ, URZ ;  /* 0x0000003f0f0f7290 */ /* 0x000fc4000fffe13f */
[----:B------:R-:W-:Y:S01]  /*db90*/  USHF.R.U64 UR20, UR19, UR23, UR11 ;  /* 0x0000001713147299 */ /* 0x000fe2000800120b */
[----:B------:R-:W-:Y:S01]  /*dba0*/  ULDC UR16, c[0x0][0x144] ;  /* 0x0000510000107ab9 */ /* 0x000fe20000000800 */
[----:B------:R-:W-:Y:S01]  /*dbb0*/  ULDC UR6, c[0x0][0x600] ;  /* 0x0001800000067ab9 */ /* 0x000fe20000000800 */
[----:B------:R-:W-:Y:S02]  /*dbc0*/  USHF.R.U32.HI UR11, URZ, UR23, UR11 ;  /* 0x000000173f0b7299 */ /* 0x000fe4000801160b */
[----:B------:R-:W-:Y:S02]  /*dbd0*/  UIMAD UR23, UR16, UR15, UR4 ;  /* 0x0000000f101772a4 */ /* 0x000fe4000f8e0204 */
[----:B------:R-:W-:Y:S02]  /*dbe0*/  UIADD3 UR22, UR6, -0x1, URZ ;  /* 0xffffffff06167890 */ /* 0x000fe4000fffe03f */
[----:B------:R-:W-:Y:S02]  /*dbf0*/  ULOP3.LUT UR27, URZ, UR13, URZ, 0x33, !UPT ;  /* 0x0000000d3f1b7292 */ /* 0x000fe4000f8e333f */
        /* <DEDUP_REMOVED lines=18> */
.L_x_174:
[----:B------:R-:W-:Y:S01]  /*dd20*/  UISETP.NE.AND UP0, UPT, UR46, URZ, UPT ;  /* 0x0000003f2e00728c */ /* 0x000fe2000bf05270 */
[----:B------:R-:W-:Y:S01]  /*dd30*/  IMAD.MOV.U32 R0, RZ, RZ, 0x1 ;  /* 0x00000001ff007424 */ /* 0x000fe200078e00ff */
[----:B------:R-:W-:Y:S01]  /*dd40*/  USHF.R.U64 UR8, UR4, UR24, UR11 ;  /* 0x0000001804087299 */ /* 0x000fe2000800120b */
[----:B------:R-:W-:Y:S01]  /*dd50*/  IMAD.U32 R11, RZ, RZ, UR5 ;  /* 0x00000005ff0b7e24 */ /* 0x000fe2000f8e00ff */
[----:B------:R-:W-:Y:S02]  /*dd60*/  ULOP3.LUT UR4, UR19, UR27, URZ, 0xc0, !UPT ;  /* 0x0000001b13047292 */ /* 0x000fe4000f8ec03f */
[----:B------:R-:W-:Y:S02]  /*dd70*/  ULOP3.LUT UR18, UR18, UR22, URZ, 0xc0, !UPT ;  /* 0x0000001612127292 */ /* 0x000fe4000f8ec03f */
[----:B------:R-:W-:-:S03]  /*dd80*/  UIMAD UR4, UR26, UR8, UR4 ;  /* 0x000000081a0472a4 */ /* 0x000fc6000f8e0204 */
[----:B------:R-:W-:Y:S02]  /*dd90*/  @UP0 UIMAD UR23, UR28, UR21, UR7 ;  /* 0x000000151c1702a4 */ /* 0x000fe4000f8e0207 */
[----:B------:R-:W-:-:S03]  /*dda0*/  UIADD3 UR7, -UR8, URZ, URZ ;  /* 0x0000003f08077290 */ /* 0x000fc6000fffe13f */
[----:B------:R-:W-:Y:S01]  /*ddb0*/  ULDC UR8, c[0x0][0x610] ;  /* 0x0001840000087ab9 */ /* 0x000fe20000000800 */
[----:B------:R-:W-:Y:S02]  /*ddc0*/  UIMAD UR7, UR7, UR25, UR20 ;  /* 0x00000019070772a4 */ /* 0x000fe4000f8e0214 */
[----:B------:R-:W-:Y:S02]  /*ddd0*/  UIMAD UR4, UR4, UR8, UR23 ;  /* 0x00000008040472a4 */ /* 0x000fe4000f8e0217 */
[----:B------:R-:W-:-:S04]  /*dde0*/  UIMAD UR7, UR7, UR6, UR18 ;  /* 0x00000006070772a4 */ /* 0x000fc8000f8e0212 */
[----:B------:R-:W-:Y:S02]  /*ddf0*/  USEL UR6, UR7, UR4, !UP0 ;  /* 0x0000000407067287 */ /* 0x000fe4000c000000 */
[----:B------:R-:W-:-:S04]  /*de00*/  USEL UR4, UR4, UR7, !UP0 ;  /* 0x0000000704047287 */ /* 0x000fc8000c000000 */
[----:B------:R-:W-:Y:S02]  /*de10*/  IMAD.U32 R4, RZ, RZ, UR6 ;  /* 0x00000006ff047e24 */ /* 0x000fe4000f8e00ff */
[----:B------:R-:W-:-:S07]  /*de20*/  IMAD.U32 R3, RZ, RZ, UR4 ;  /* 0x00000004ff037e24 */ /* 0x000fce000f8e00ff */
.L_x_172:
[----:B------:R-:W-:-:S08]  /*de30*/  NOP ;  /* 0x0000000000007918 */ /* 0x000fd00000000000 */
[----:B------:R-:W1:-:S00]  /*de40*/  USETMAXREG.DEALLOC.CTAPOOL 0x28 ;  /* 0x00000028000079c8 */ /* 0x000e4000080e0500 */
[----:B------:R-:W-:-:S13]  /*de50*/  ISETP.NE.AND P0, PT, RZ, UR10, PT ;  /* 0x0000000aff007c0c */ /* 0x000fda000bf05270 */
[----:B0-----:R-:W-:Y:S05]  /*de60*/  @P0 EXIT ;  /* 0x000000000000094d */ /* 0x001fea0003800000 */
[----:B-1----:R-:W-:Y:S01]  /*de70*/  LOP3.LUT P0, RZ, R0, 0xff, RZ, 0xc0, !PT ;  /* 0x000000ff00ff7812 */ /* 0x002fe2000780c0ff */
[----:B------:R-:W-:Y:S02]  /*de80*/  IMAD.MOV.U32 R0, RZ, RZ, 0x1 ;  /* 0x00000001ff007424 */ /* 0x000fe400078e00ff */
[----:B------:R-:W-:-:S10]  /*de90*/  IMAD.MOV.U32 R8, RZ, RZ, RZ ;  /* 0x000000ffff087224 */ /* 0x000fd400078e00ff */
[----:B------:R-:W-:Y:S05]  /*dea0*/  @!P0 BRA `(.L_x_175) ;  /* 0x0000000c004c8947 */ /* 0x000fea0003800000 */
[----:B------:R-:W-:Y:S01]  /*deb0*/  ULDC UR4, c[0x0][0x28c] ;  /* 0x0000a30000047ab9 */ /* 0x000fe20000000800 */
[----:B------:R-:W-:Y:S01]  /*dec0*/  ULDC UR6, c[0x0][0x658] ;  /* 0x0001960000067ab9 */ /* 0x000fe20000000800 */
[----:B------:R-:W-:Y:S01]  /*ded0*/  UIADD3 UR10, UR4, 0xf, URZ ;  /* 0x0000000f040a7890 */ /* 0x000fe2000fffe03f */
[C---:B------:R-:W-:Y:S01]  /*dee0*/  LOP3.LUT P2, RZ, R2.reuse, 0x7f, RZ, 0xc0, !PT ;  /* 0x0000007f02ff7812 */ /* 0x040fe2000784c0ff */
[----:B------:R-:W-:Y:S01]  /*def0*/  UMOV UR7, 0xffffffff ;  /* 0xffffffff00077882 */ /* 0x000fe20000000000 */
[----:B------:R-:W-:Y:S01]  /*df00*/  ULDC UR5, c[0x0][0x600] ;  /* 0x0001800000057ab9 */ /* 0x000fe20000000800 */
[----:B------:R-:W-:Y:S01]  /*df10*/  UMOV UR9, 0x1 ;  /* 0x0000000100097882 */ /* 0x000fe20000000000 */
[----:B------:R-:W-:Y:S01]  /*df20*/  USHF.L.U32 UR7, UR7, UR6, URZ ;  /* 0x0000000607077299 */ /* 0x000fe2000800063f */
[----:B------:R-:W-:Y:S01]  /*df30*/  LOP3.LUT P0, RZ, R2, 0x1f, RZ, 0xc0, !PT ;  /* 0x0000001f02ff7812 */ /* 0x000fe2000780c0ff */
[----:B------:R-:W-:Y:S01]  /*df40*/  UIADD3 UR4, UR5, -0x1, URZ ;  /* 0xffffffff05047890 */ /* 0x000fe2000fffe03f */
[----:B------:R-:W-:Y:S01]  /*df50*/  BSSY B0, `(.L_x_175) ;  /* 0x00000c8000007945 */ /* 0x000fe20003800000 */
[----:B------:R-:W-:Y:S01]  /*df60*/  USHF.R.S32.HI UR11, URZ, 0x1f, UR10 ;  /* 0x0000001f3f0b7899 */ /* 0x000fe2000801140a */
[----:B------:R-:W-:Y:S01]  /*df70*/  PLOP3.LUT P0, PT, P0, P2, PT, 0x8a, 0x0 ;  /* 0x000000000000781c */ /* 0x000fe20000705172 */
[----:B------:R-:W-:Y:S01]  /*df80*/  ULDC UR8, c[0x0][0xc] ;  /* 0x0000030000087ab9 */ /* 0x000fe20000000800 */
[----:B------:R-:W-:Y:S01]  /*df90*/  USHF.L.U32 UR5, UR9, UR6, URZ ;  /* 0x0000000609057299 */ /* 0x000fe2000800063f */
[----:B------:R-:W-:Y:S01]  /*dfa0*/  IMAD.MOV.U32 R9, RZ, RZ, 0x1 ;  /* 0x00000001ff097424 */ /* 0x000fe200078e00ff */
[----:B------:R-:W-:Y:S01]  /*dfb0*/  ULEA.HI UR11, UR11, UR10, URZ, 0x4 ;  /* 0x0000000a0b0b7291 */ /* 0x000fe2000f8f203f */
[----:B------:R-:W-:Y:S01]  /*dfc0*/  IMAD.MOV.U32 R0, RZ, RZ, 0x1 ;  /* 0x00000001ff007424 */ /* 0x000fe200078e00ff */
[----:B------:R-:W-:Y:S01]  /*dfd0*/  ULDC UR9, c[0x0][0x10] ;  /* 0x0000040000097ab9 */ /* 0x000fe20000000800 */
[----:B------:R-:W-:Y:S01]  /*dfe0*/  ULOP3.LUT UR6, URZ, UR7, URZ, 0x33, !UPT ;  /* 0x000000073f067292 */ /* 0x000fe2000f8e333f */
[----:B------:R-:W-:Y:S01]  /*dff0*/  IMAD.MOV.U32 R8, RZ, RZ, RZ ;  /* 0x000000ffff087224 */ /* 0x000fe200078e00ff */
[----:B------:R-:W-:Y:S01]  /*e000*/  UIMAD.WIDE.U32 UR8, UR8, UR9, URZ ;  /* 0x00000009080872a5 */ /* 0x000fe2000f8e003f */
[----:B------:R-:W-:Y:S01]  /*e010*/  ULDC UR7, c[0x0][0x14] ;  /* 0x0000050000077ab9 */ /* 0x000fe20000000800 */
[----:B------:R-:W-:-:S02]  /*e020*/  USHF.R.S32.HI UR19, URZ, 0x4, UR11 ;  /* 0x000000043f137899 */ /* 0x000fc4000801140b */
[----:B------:R-:W-:Y:S02]  /*e030*/  UIMAD.WIDE.U32 UR22, UR8, UR7, URZ ;  /* 0x00000007081672a5 */ /* 0x000fe4000f8e003f */
[----:B------:R-:W-:Y:S02]  /*e040*/  UIMAD UR13, UR9, UR7, URZ ;  /* 0x00000007090d72a4 */ /* 0x000fe4000f8e023f */
[----:B------:R-:W-:Y:S02]  /*e050*/  ULOP3.LUT UR21, UR40, 0x2, URZ, 0xfc, !UPT ;  /* 0x0000000228157892 */ /* 0x000fe4000f8efc3f */
[----:B------:R-:W-:Y:S02]  /*e060*/  UIADD3 UR13, UR23, UR13, URZ ;  /* 0x0000000d170d7290 */ /* 0x000fe4000fffe03f */
[----:B------:R-:W-:Y:S01]  /*e070*/  UIADD3 UR26, UR19, 0x1, URZ ;  /* 0x00000001131a7890 */ /* 0x000fe2000fffe03f */
[----:B------:R-:W-:-:S11]  /*e080*/  ULDC.64 UR24, c[0x0][0x198] ;  /* 0x0000660000187ab9 */ /* 0x000fd60000000a00 */
.L_x_187:
[----:B------:R-:W-:-:S03]  /*e090*/  UMOV UR7, 0xffffffff ;  /* 0xffffffff00077882 */ /* 0x000fc60000000000 */
[----:B------:R-:W-:Y:S05]  /*e0a0*/  BRA.DIV UR7, `(.L_x_176) ;  /* 0x0000001607247947 */ /* 0x000fea000b800000 */
[----:B------:R-:W-:-:S13]  /*e0b0*/  ELECT P6, URZ, PT ;  /* 0x00000000003f782f */ /* 0x000fda00038c0000 */
.L_x_208:
[----:B------:R-:W0:Y:S01]  /*e0c0*/  LDC R2, c[0x0][0x28c] ;  /* 0x0000a300ff027b82 */ /* 0x000e220000000800 */
[----:B------:R-:W-:Y:S01]  /*e0d0*/  BSSY B1, `(.L_x_177) ;  /* 0x0000038000017945 */ /* 0x000fe20003800000 */
[----:B0-----:R-:W-:-:S13]  /*e0e0*/  ISETP.LT.OR P6, PT, R2, 0x1, !P6 ;  /* 0x000000010200780c */ /* 0x001fda00077c1670 */
[----:B------:R-:W-:Y:S05]  /*e0f0*/  @P6 BRA `(.L_x_178) ;  /* 0x0000000000d46947 */ /* 0x000fea0003800000 */
[----:B------:R-:W-:Y:S02]  /*e100*/  IMAD R7, R3, 0x180, RZ ;  /* 0x0000018003077824 */ /* 0x000fe400078e02ff */
[----:B------:R-:W-:Y:S02]  /*e110*/  IMAD.SHL.U32 R6, R4, 0x80, RZ ;  /* 0x0000008004067824 */ /* 0x000fe400078e00ff */
[----:B------:R-:W-:Y:S02]  /*e120*/  IMAD.MOV.U32 R12, RZ, RZ, RZ ;  /* 0x000000ffff0c7224 */ /* 0x000fe400078e00ff */
[----:B------:R-:W-:Y:S02]  /*e130*/  IMAD.U32 R14, RZ, RZ, UR26 ;  /* 0x0000001aff0e7e24 */ /* 0x000fe4000f8e00ff */
[----:B------:R-:W-:Y:S02]  /*e140*/  IMAD.MOV.U32 R2, RZ, RZ, R0 ;  /* 0x000000ffff027224 */ /* 0x000fe400078e0000 */
[----:B------:R-:W-:-:S07]  /*e150*/  IMAD.MOV.U32 R3, RZ, RZ, R8 ;  /* 0x000000ffff037224 */ /* 0x000fce00078e0008 */
.L_x_182:
[----:B------:R-:W0:Y:S01]  /*e160*/  S2R R5, SR_CgaCtaId ;  /* 0x0000000000057919 */ /* 0x000e220000008800 */
[----:B------:R-:W-:-:S04]  /*e170*/  MOV R4, 0x400 ;  /* 0x0000040000047802 */ /* 0x000fc80000000f00 */
[----:B0-----:R-:W-:Y:S02]  /*e180*/  LEA R10, R5, R4, 0x18 ;  /* 0x00000004050a7211 */ /* 0x001fe400078ec0ff */
[----:B------:R-:W-:Y:S01]  /*e190*/  SHF.L.U32 R4, R2, 0x1f, RZ ;  /* 0x0000001f02047819 */ /* 0x000fe200000006ff */
[----:B------:R-:W0:Y:S02]  /*e1a0*/  @!P2 LDC R5, c[0x0][0x500] ;  /* 0x00014000ff05ab82 */ /* 0x000e240000000800 */
[----:B------:R-:W-:-:S04]  /*e1b0*/  IMAD R13, R3, 0x8, R10 ;  /* 0x00000008030d7824 */ /* 0x000fc800078e020a */
[----:B------:R-:W1:Y:S02]  /*e1c0*/  SYNCS.PHASECHK.TRANS64.TRYWAIT P1, [R13+URZ+0x70], R4 ;  /* 0x000070040d0075a7 */ /* 0x000e64000802017f */
[----:B-1----:R-:W-:Y:S05]  /*e1d0*/  @!P1 BRA `(.L_x_179) ;  /* 0x0000001000f89947 */ /* 0x002fea0003800000 */
.L_x_209:
[----:B------:R-:W-:Y:S01]  /*e1e0*/  UPRMT UR7, UR21, 0x9910, URZ ;  /* 0x0000991015077896 */ /* 0x000fe2000800003f */
[----:B0-----:R0:W-:Y:S03]  /*e1f0*/  @!P2 SYNCS.ARRIVE.TRANS64 RZ, [R13+URZ], R5 ;  /* 0x000000050dffa9a7 */ /* 0x0011e6000800003f */
[----:B------:R-:W-:-:S06]  /*e200*/  UISETP.NE.AND UP0, UPT, UR7, 0x2, UPT ;  /* 0x000000020700788c */ /* 0x000fcc000bf05270 */
[----:B------:R-:W-:-:S13]  /*e210*/  PLOP3.LUT P1, PT, PT, PT, UP0, 0x80, 0x0 ;  /* 0x000000000000781c */ /* 0x000fda0003f2f008 */
[----:B0-----:R-:W-:Y:S05]  /*e220*/  @P1 BRA `(.L_x_180) ;  /* 0x0000000000041947 */ /* 0x001fea0003800000 */
[----:B------:R-:W-:Y:S01]  /*e230*/  BPT.TRAP 0x1 ;  /* 0x000000040000795c */ /* 0x000fe20000300000 */
.L_x_180:
[----:B------:R-:W-:Y:S05]  /*e240*/  @P0 BRA `(.L_x_181) ;  /* 0x0000000000040947 */ /* 0x000fea0003800000 */
[----:B------:R-:W-:Y:S01]  /*e250*/  BPT.TRAP 0x1 ;  /* 0x000000040000795c */ /* 0x000fe20000300000 */
.L_x_181:
[--C-:B-1----:R-:W-:Y:S01]  /*e260*/  IMAD R4, R3, 0x3000, R10.reuse ;  /* 0x0000300003047824 */ /* 0x102fe200078e020a */
[----:B------:R-:W-:Y:S01]  /*e270*/  R2UR UR9, R13 ;  /* 0x000000000d0972ca */ /* 0x000fe200000e0000 */
[----:B------:R-:W-:Y:S01]  /*e280*/  IMAD R10, R3, 0x1000, R10 ;  /* 0x00001000030a7824 */ /* 0x000fe200078e020a */
[----:B------:R-:W-:Y:S01]  /*e290*/  UIADD3 UR14, UP0, UR24, 0xf0, URZ ;  /* 0x000000f0180e7890 */ /* 0x000fe2000ff1e03f */
[----:B------:R-:W-:Y:S01]  /*e2a0*/  VIADD R14, R14, 0xffffffff ;  /* 0xffffffff0e0e7836 */ /* 0x000fe20000000000 */
[----:B------:R-:W-:Y:S01]  /*e2b0*/  R2UR UR7, R4 ;  /* 0x00000000040772ca */ /* 0x000fe200000e0000 */
[----:B------:R-:W-:Y:S01]  /*e2c0*/  UIADD3 UR28, UP1, UR24, 0x1f0, URZ ;  /* 0x000001f0181c7890 */ /* 0x000fe2000ff3e03f */
[----:B------:R-:W-:Y:S01]  /*e2d0*/  R2UR UR8, R10 ;  /* 0x000000000a0872ca */ /* 0x000fe200000e0000 */
[----:B------:R-:W-:Y:S01]  /*e2e0*/  UIADD3.X UR15, URZ, UR25, URZ, UP0, !UPT ;  /* 0x000000193f0f7290 */ /* 0x000fe200087fe43f */
[----:B------:R-:W-:Y:S01]  /*e2f0*/  R2UR UR11, R7 ;  /* 0x00000000070b72ca */ /* 0x000fe200000e0000 */
[----:B------:R-:W-:Y:S01]  /*e300*/  VIADD R3, R3, 0x1 ;  /* 0x0000000103037836 */ /* 0x000fe20000000000 */
[----:B------:R-:W-:Y:S01]  /*e310*/  R2UR UR10, R12 ;  /* 0x000000000c0a72ca */ /* 0x000fe200000e0000 */
[----:B------:R-:W-:Y:S01]  /*e320*/  UIADD3.X UR29, URZ, UR25, URZ, UP1, !UPT ;  /* 0x000000193f1d7290 */ /* 0x000fe20008ffe43f */
[----:B------:R-:W-:Y:S01]  /*e330*/  R2UR UR12, R11 ;  /* 0x000000000b0c72ca */ /* 0x000fe200000e0000 */
[----:B------:R-:W-:Y:S01]  /*e340*/  UMOV UR16, 0x0 ;  /* 0x0000000000107882 */ /* 0x000fe20000000000 */
[----:B------:R-:W-:Y:S01]  /*e350*/  R2UR UR20, R6 ;  /* 0x00000000061472ca */ /* 0x000fe200000e0000 */
[----:B------:R-:W-:Y:S01]  /*e360*/  UMOV UR17, 0x10000000 ;  /* 0x1000000000117882 */ /* 0x000fe20000000000 */
[----:B------:R-:W-:Y:S01]  /*e370*/  ISETP.GT.AND P3, PT, R14, 0x1, PT ;  /* 0x000000010e00780c */ /* 0x000fe20003f64270 */
[----:B------:R-:W-:Y:S01]  /*e380*/  UIADD3 UR7, UR7, 0x200, URZ ;  /* 0x0000020007077890 */ /* 0x000fe2000fffe03f */
[----:B------:R-:W-:Y:S01]  /*e390*/  ISETP.NE.AND P1, PT, R3, 0xe, PT ;  /* 0x0000000e0300780c */ /* 0x000fe20003f25270 */
[----:B------:R-:W-:Y:S01]  /*e3a0*/  UIADD3 UR18, UR8, 0x2a200, URZ ;  /* 0x0002a20008127890 */ /* 0x000fe2000fffe03f */
[----:B------:R-:W-:-:S02]  /*e3b0*/  VIADD R12, R12, 0x10 ;  /* 0x000000100c0c7836 */ /* 0x000fc40000000000 */
[----:B------:R-:W-:Y:S02]  /*e3c0*/  SEL R5, RZ, 0x1, P1 ;  /* 0x00000001ff057807 */ /* 0x000fe40000800000 */
[----:B------:R-:W-:Y:S01]  /*e3d0*/  UMOV UR8, UR7 ;  /* 0x0000000700087c82 */ /* 0x000fe20008000000 */
[----:B------:R-:W-:Y:S01]  /*e3e0*/  SEL R3, R3, RZ, P1 ;  /* 0x000000ff03037207 */ /* 0x000fe20000800000 */
[----:B------:R0:W-:Y:S01]  /*e3f0*/  UTMALDG.3D [UR8], [UR14], desc[UR16] ;  /* 0x000010080e0075b4 */ /* 0x0001e20008011000 */
[----:B------:R-:W-:Y:S01]  /*e400*/  LOP3.LUT R2, R2, R5, RZ, 0x3c, !PT ;  /* 0x0000000502027212 */ /* 0x000fe200078e3cff */
[----:B0-----:R-:W-:Y:S01]  /*e410*/  UMOV UR8, UR18 ;  /* 0x0000001200087c82 */ /* 0x001fe20008000000 */
[----:B------:R-:W-:Y:S02]  /*e420*/  UMOV UR11, UR20 ;  /* 0x00000014000b7c82 */ /* 0x000fe40008000000 */
[----:B------:R0:W-:Y:S02]  /*e430*/  UTMALDG.3D [UR8], [UR28], desc[UR16] ;  /* 0x000010081c0075b4 */ /* 0x0001e40008011000 */
[----:B0-----:R-:W-:Y:S05]  /*e440*/  @P3 BRA `(.L_x_182) ;  /* 0xfffffffc00443947 */ /* 0x001fea000383ffff */
.L_x_178:
[----:B------:R-:W-:Y:S05]  /*e450*/  BSYNC B1 ;  /* 0x0000000000017941 */ /* 0x000fea0003800000 */
.L_x_177:
[----:B------:R-:W-:Y:S01]  /*e460*/  LOP3.LUT P4, RZ, R9, 0xff, RZ, 0xc0, !PT ;  /* 0x000000ff09ff7812 */ /* 0x000fe2000788c0ff */
[----:B------:R-:W-:Y:S01]  /*e470*/  VIADD R8, R8, UR19 ;  /* 0x0000001308087c36 */ /* 0x000fe20008000000 */
[----:B------:R-:W-:Y:S01]  /*e480*/  ULDC.64 UR8, c[0x0][0x650] ;  /* 0x0001940000087ab9 */ /* 0x000fe20000000a00 */
[----:B------:R-:W-:Y:S01]  /*e490*/  IMAD.U32 R5, RZ, RZ, UR19 ;  /* 0x00000013ff057e24 */ /* 0x000fe2000f8e00ff */
[----:B------:R-:W-:Y:S01]  /*e4a0*/  UISETP.GE.U32.AND UP0, UPT, UR19, 0xe, UPT ;  /* 0x0000000e1300788c */ /* 0x000fe2000bf06070 */
[----:B------:R-:W-:Y:S01]  /*e4b0*/  BSSY B1, `(.L_x_183) ;  /* 0x000006f000017945 */ /* 0x000fe20003800000 */
[----:B------:R-:W-:Y:S01]  /*e4c0*/  SHF.R.U32.HI R2, RZ, 0x1, R8 ;  /* 0x00000001ff027819 */ /* 0x000fe20000011608 */
[----:B------:R-:W-:Y:S01]  /*e4d0*/  IMAD.MOV.U32 R11, RZ, RZ, -0x1 ;  /* 0xffffffffff0b7424 */ /* 0x000fe200078e00ff */
[----:B------:R-:W-:Y:S02]  /*e4e0*/  ISETP.GT.U32.AND P1, PT, R8, 0xd, PT ;  /* 0x0000000d0800780c */ /* 0x000fe40003f24070 */
[----:B------:R-:W-:-:S02]  /*e4f0*/  PLOP3.LUT P3, PT, PT, PT, UP0, 0x80, 0x0 ;  /* 0x000000000000781c */ /* 0x000fc40003f6f008 */
[----:B------:R-:W-:Y:S01]  /*e500*/  ISETP.LT.U32.AND P1, PT, R5, 0xe, P1 ;  /* 0x0000000e0500780c */ /* 0x000fe20000f21070 */
[----:B------:R-:W0:Y:S01]  /*e510*/  @P4 S2R R4, SR_CgaCtaId ;  /* 0x0000000000044919 */ /* 0x000e220000008800 */
[----:B------:R-:W-:Y:S02]  /*e520*/  @P4 MOV R3, 0x400 ;  /* 0x0000040000034802 */ /* 0x000fe40000000f00 */
[----:B------:R-:W-:Y:S02]  /*e530*/  PRMT R9, RZ, 0x7610, R9 ;  /* 0x00007610ff097816 */ /* 0x000fe40000000009 */
[----:B0-----:R-:W-:Y:S01]  /*e540*/  @P4 LEA R4, R4, R3, 0x18 ;  /* 0x0000000304044211 */ /* 0x001fe200078ec0ff */
[----:B------:R-:W-:-:S03]  /*e550*/  IMAD.WIDE.U32 R2, R2, -0x6db6db6d, RZ ;  /* 0x9249249302027825 */ /* 0x000fc600078e00ff */
[----:B------:R0:W-:Y:S01]  /*e560*/  @P4 SYNCS.ARRIVE.TRANS64.A1T0 RZ, [R4+URZ+0xf8], RZ ;  /* 0x0000f8ff04ff49a7 */ /* 0x0001e2000810003f */
[----:B------:R-:W-:Y:S02]  /*e570*/  IADD3 R16, P4, R16, UR22, RZ ;  /* 0x0000001610107c10 */ /* 0x000fe4000ff9e0ff */
[----:B------:R-:W-:Y:S02]  /*e580*/  SHF.R.U32.HI R5, RZ, 0x2, R3 ;  /* 0x00000002ff057819 */ /* 0x000fe40000011603 */
[----:B------:R-:W-:Y:S02]  /*e590*/  SEL R3, RZ, 0x1, !P1 ;  /* 0x00000001ff037807 */ /* 0x000fe40004800000 */
[----:B------:R-:W-:Y:S01]  /*e5a0*/  IADD3.X R17, R17, UR13, RZ, P4, !PT ;  /* 0x0000000d11117c10 */ /* 0x000fe2000a7fe4ff */
[----:B------:R-:W-:Y:S01]  /*e5b0*/  IMAD R8, R5, -0xe, R8 ;  /* 0xfffffff205087824 */ /* 0x000fe200078e0208 */
[----:B------:R-:W-:Y:S01]  /*e5c0*/  ISETP.GE.U32.AND P1, PT, R16, UR8, PT ;  /* 0x0000000810007c0c */ /* 0x000fe2000bf26070 */
[----:B0-----:R-:W-:Y:S01]  /*e5d0*/  IMAD.MOV.U32 R4, RZ, RZ, -0x1 ;  /* 0xffffffffff047424 */ /* 0x001fe200078e00ff */
[----:B------:R-:W-:Y:S01]  /*e5e0*/  LOP3.LUT R0, R0, R3, RZ, 0x3c, !PT ;  /* 0x0000000300007212 */ /* 0x000fe200078e3cff */
[----:B------:R-:W-:Y:S01]  /*e5f0*/  IMAD.MOV.U32 R3, RZ, RZ, -0x1 ;  /* 0xffffffffff037424 */ /* 0x000fe200078e00ff */
[----:B------:R-:W-:-:S02]  /*e600*/  ISETP.GE.U32.AND.EX P1, PT, R17, UR9, PT, P1 ;  /* 0x0000000911007c0c */ /* 0x000fc4000bf26110 */
[----:B------:R-:W-:Y:S02]  /*e610*/  @P3 LOP3.LUT R0, R0, 0x1, R5, 0x78, !PT ;  /* 0x0000000100003812 */ /* 0x000fe400078e7805 */
[----:B------:R-:W-:-:S09]  /*e620*/  PRMT R2, RZ, 0x7610, R2 ;  /* 0x00007610ff027816 */ /* 0x000fd20000000002 */
[----:B------:R-:W-:Y:S05]  /*e630*/  @P1 BRA `(.L_x_184) ;  /* 0x0000000400581947 */ /* 0x000fea0003800000 */
[----:B------:R-:W-:Y:S01]  /*e640*/  ULDC.64 UR8, c[0x0][0x628] ;  /* 0x00018a0000087ab9 */ /* 0x000fe20000000a00 */
[----:B------:R-:W0:Y:S01]  /*e650*/  S2R R12, SR_CTAID.X ;  /* 0x00000000000c7919 */ /* 0x000e220000002500 */
[----:B------:R-:W-:Y:S01]  /*e660*/  ISETP.NE.U32.AND P1, PT, RZ, UR8, PT ;  /* 0x00000008ff007c0c */ /* 0x000fe2000bf25070 */
[----:B------:R-:W-:Y:S01]  /*e670*/  ULDC UR10, c[0x0][0x630] ;  /* 0x00018c00000a7ab9 */ /* 0x000fe20000000800 */
[----:B------:R-:W-:Y:S01]  /*e680*/  IMAD.MOV.U32 R2, RZ, RZ, R16 ;  /* 0x000000ffff027224 */ /* 0x000fe200078e0010 */
[----:B------:R-:W1:Y:S01]  /*e690*/  S2R R10, SR_CTAID.Y ;  /* 0x00000000000a7919 */ /* 0x000e620000002600 */
[----:B------:R-:W-:Y:S01]  /*e6a0*/  ISETP.NE.AND.EX P1, PT, RZ, UR9, PT, P1 ;  /* 0x00000009ff007c0c */ /* 0x000fe2000bf25310 */
[----:B------:R-:W-:-:S12]  /*e6b0*/  IMAD.MOV.U32 R3, RZ, RZ, R17 ;  /* 0x000000ffff037224 */ /* 0x000fd800078e0011 */
[----:B------:R-:W-:Y:S05]  /*e6c0*/  @!P1 BRA `(.L_x_185) ;  /* 0x0000000000289947 */ /* 0x000fea0003800000 */
[----:B------:R-:W-:Y:S02]  /*e6d0*/  ULDC UR7, c[0x0][0x634] ;  /* 0x00018d0000077ab9 */ /* 0x000fe40000000800 */
[----:B------:R-:W-:-:S05]  /*e6e0*/  IADD3 R7, P1, R16, UR7, RZ ;  /* 0x0000000710077c10 */ /* 0x000fca000ff3e0ff */
[----:B------:R-:W-:-:S04]  /*e6f0*/  IMAD.X R11, RZ, RZ, R17, P1 ;  /* 0x000000ffff0b7224 */ /* 0x000fc800008e0611 */
[----:B------:R-:W-:-:S04]  /*e700*/  IMAD.WIDE.U32 R4, R11, UR8, RZ ;  /* 0x000000080b047c25 */ /* 0x000fc8000f8e00ff */
[----:B------:R-:W-:-:S04]  /*e710*/  IMAD.WIDE.U32 R4, P1, R7, UR9, R4 ;  /* 0x0000000907047c25 */ /* 0x000fc8000f820004 */
[----:B------:R-:W-:-:S04]  /*e720*/  IMAD.WIDE.U32 R6, R7, UR8, RZ ;  /* 0x0000000807067c25 */ /* 0x000fc8000f8e00ff */
[----:B------:R-:W-:Y:S01]  /*e730*/  IMAD.X R3, RZ, RZ, RZ, P1 ;  /* 0x000000ffff037224 */ /* 0x000fe200008e06ff */
[----:B------:R-:W-:Y:S01]  /*e740*/  IADD3 RZ, P1, R7, R4, RZ ;  /* 0x0000000407ff7210 */ /* 0x000fe20007f3e0ff */
[----:B------:R-:W-:-:S04]  /*e750*/  IMAD.MOV.U32 R2, RZ, RZ, R5 ;  /* 0x000000ffff027224 */ /* 0x000fc800078e0005 */
[----:B------:R-:W-:-:S08]  /*e760*/  IMAD.WIDE.U32.X R2, R11, UR9, R2, P1 ;  /* 0x000000090b027c25 */ /* 0x000fd000088e0402 */
.L_x_185:
[--C-:B------:R-:W-:Y:S01]  /*e770*/  SHF.R.U64 R11, R2, UR10, R3.reuse ;  /* 0x0000000a020b7c19 */ /* 0x100fe20008001203 */
[----:B------:R-:W-:Y:S01]  /*e780*/  ULDC.64 UR8, c[0x0][0x620] ;  /* 0x0001880000087ab9 */ /* 0x000fe20000000a00 */
[----:B------:R-:W-:Y:S01]  /*e790*/  SHF.R.U32.HI R2, RZ, UR10, R3 ;  /* 0x0000000aff027c19 */ /* 0x000fe20008011603 */
[----:B------:R-:W-:Y:S01]  /*e7a0*/  ULDC UR7, c[0x0][0x150] ;  /* 0x0000540000077ab9 */ /* 0x000fe20000000800 */
[----:B------:R-:W-:Y:S01]  /*e7b0*/  IADD3 R5, P1, RZ, -R11, RZ ;  /* 0x8000000bff057210 */ /* 0x000fe20007f3e0ff */
[----:B------:R-:W2:Y:S01]  /*e7c0*/  LDC R7, c[0x0][0x144] ;  /* 0x00005100ff077b82 */ /* 0x000ea20000000800 */
[----:B------:R-:W-:Y:S01]  /*e7d0*/  ULDC.64 UR10, c[0x0][0x640] ;  /* 0x00019000000a7ab9 */ /* 0x000fe20000000a00 */
[----:B------:R-:W-:Y:S02]  /*e7e0*/  UISETP.NE.AND UP0, UPT, UR46, URZ, UPT ;  /* 0x0000003f2e00728c */ /* 0x000fe4000bf05270 */
[----:B------:R-:W-:Y:S01]  /*e7f0*/  IMAD.X R2, RZ, RZ, ~R2, P1 ;  /* 0x000000ffff027224 */ /* 0x000fe200008e0e02 */
[----:B------:R-:W-:-:S03]  /*e800*/  ISETP.NE.U32.AND P1, PT, RZ, UR10, PT ;  /* 0x0000000aff007c0c */ /* 0x000fc6000bf25070 */
[----:B------:R-:W-:Y:S01]  /*e810*/  IMAD R4, R2, UR8, RZ ;  /* 0x0000000802047c24 */ /* 0x000fe2000f8e02ff */
[----:B------:R-:W3:Y:S01]  /*e820*/  LDC R15, c[0x0][0x148] ;  /* 0x00005200ff0f7b82 */ /* 0x000ee20000000800 */
[C---:B------:R-:W-:Y:S01]  /*e830*/  IMAD.WIDE.U32 R2, R5.reuse, UR8, R16 ;  /* 0x0000000805027c25 */ /* 0x040fe2000f8e0010 */
[----:B------:R-:W-:Y:S01]  /*e840*/  ULDC UR8, c[0x0][0x154] ;  /* 0x0000550000087ab9 */ /* 0x000fe20000000800 */
[----:B------:R-:W-:Y:S02]  /*e850*/  ISETP.NE.AND.EX P1, PT, RZ, UR11, PT, P1 ;  /* 0x0000000bff007c0c */ /* 0x000fe4000bf25310 */
[----:B------:R-:W-:Y:S01]  /*e860*/  IMAD R5, R5, UR9, R4 ;  /* 0x0000000905057c24 */ /* 0x000fe2000f8e0204 */
[----:B0-----:R-:W-:Y:S01]  /*e870*/  I2FP.F32.U32 R4, R12 ;  /* 0x0000000c00047245 */ /* 0x001fe20000201000 */
[----:B------:R-:W-:Y:S01]  /*e880*/  ULDC UR9, c[0x0][0x608] ;  /* 0x0001820000097ab9 */ /* 0x000fe20000000800 */
[----:B------:R-:W-:Y:S01]  /*e890*/  PLOP3.LUT P3, PT, PT, PT, UP0, 0x80, 0x0 ;  /* 0x000000000000781c */ /* 0x000fe20003f6f008 */
[----:B------:R-:W-:-:S02]  /*e8a0*/  IMAD.IADD R3, R3, 0x1, R5 ;  /* 0x0000000103037824 */ /* 0x000fc400078e0205 */
[----:B------:R-:W-:Y:S01]  /*e8b0*/  FMUL R4, R4, UR7 ;  /* 0x0000000704047c20 */ /* 0x000fe20008400000 */
[----:B------:R-:W-:Y:S02]  /*e8c0*/  ULDC UR7, c[0x0][0x618] ;  /* 0x0001860000077ab9 */ /* 0x000fe40000000800 */
[--C-:B------:R-:W-:Y:S02]  /*e8d0*/  SHF.R.U64 R13, R2, UR7, R3.reuse ;  /* 0x00000007020d7c19 */ /* 0x100fe40008001203 */
[----:B-1----:R-:W-:Y:S01]  /*e8e0*/  I2FP.F32.U32 R2, R10 ;  /* 0x0000000a00027245 */ /* 0x002fe20000201000 */
[----:B------:R-:W0:Y:S04]  /*e8f0*/  F2I.U32.TRUNC.NTZ R4, R4 ;  /* 0x0000000400047305 */ /* 0x000e28000020f000 */
[----:B------:R-:W-:Y:S01]  /*e900*/  FMUL R5, R2, UR8 ;  /* 0x0000000802057c20 */ /* 0x000fe20008400000 */
[----:B------:R-:W-:Y:S01]  /*e910*/  SHF.R.U32.HI R2, RZ, UR7, R3 ;  /* 0x00000007ff027c19 */ /* 0x000fe20008011603 */
[----:B------:R-:W-:-:S02]  /*e920*/  ULDC UR7, c[0x0][0x658] ;  /* 0x0001960000077ab9 */ /* 0x000fc40000000800 */
[----:B------:R1:W4:Y:S01]  /*e930*/  F2I.U32.TRUNC.NTZ R20, R5 ;  /* 0x0000000500147305 */ /* 0x000322000020f000 */
[--C-:B------:R-:W-:Y:S02]  /*e940*/  SHF.R.U64 R18, R13, UR9, R2.reuse ;  /* 0x000000090d127c19 */ /* 0x100fe40008001202 */
[----:B------:R-:W-:-:S04]  /*e950*/  SHF.R.U32.HI R3, RZ, UR9, R2 ;  /* 0x00000009ff037c19 */ /* 0x000fc80008011602 */
[--C-:B------:R-:W-:Y:S01]  /*e960*/  SHF.R.U64 R14, R18, UR7, R3.reuse ;  /* 0x00000007120e7c19 */ /* 0x100fe20008001203 */
[----:B0-----:R-:W-:Y:S01]  /*e970*/  IMAD.MOV R4, RZ, RZ, -R4 ;  /* 0x000000ffff047224 */ /* 0x001fe200078e0a04 */
[----:B------:R-:W-:-:S03]  /*e980*/  SHF.R.U32.HI R3, RZ, UR7, R3 ;  /* 0x00000007ff037c19 */ /* 0x000fc60008011603 */
[----:B--2---:R-:W-:Y:S02]  /*e990*/  IMAD R12, R7, R4, R12 ;  /* 0x00000004070c7224 */ /* 0x004fe400078e020c */
[----:B------:R-:W-:Y:S01]  /*e9a0*/  IMAD.MOV.U32 R2, RZ, RZ, R14 ;  /* 0x000000ffff027224 */ /* 0x000fe200078e000e */
[----:B-1--4-:R-:W-:Y:S06]  /*e9b0*/  @!P1 BRA `(.L_x_186) ;  /* 0x0000000000289947 */ /* 0x012fec0003800000 */
        /* <DEDUP_REMOVED lines=10> */
.L_x_186:
[----:B------:R-:W-:Y:S01]  /*ea60*/  ULDC UR7, c[0x0][0x648] ;  /* 0x0001920000077ab9 */ /* 0x000fe20000000800 */
[----:B------:R-:W-:Y:S01]  /*ea70*/  IMAD.MOV R20, RZ, RZ, -R20 ;  /* 0x000000ffff147224 */ /* 0x000fe200078e0a14 */
[----:B------:R-:W-:Y:S01]  /*ea80*/  SHF.R.U64 R3, R2, UR7, R3 ;  /* 0x0000000702037c19 */ /* 0x000fe20008001203 */
[----:B------:R-:W-:Y:S01]  /*ea90*/  ULDC UR7, c[0x0][0x638] ;  /* 0x00018e0000077ab9 */ /* 0x000fe20000000800 */
[----:B------:R-:W-:Y:S01]  /*eaa0*/  LOP3.LUT R2, R18, UR6, RZ, 0xc0, !PT ;  /* 0x0000000612027c12 */ /* 0x000fe2000f8ec0ff */
[----:B------:R-:W-:Y:S01]  /*eab0*/  UISETP.NE.AND UP0, UPT, UR46, URZ, UPT ;  /* 0x0000003f2e00728c */ /* 0x000fe2000bf05270 */
[----:B------:R-:W-:Y:S01]  /*eac0*/  LOP3.LUT R13, R13, UR4, RZ, 0xc0, !PT ;  /* 0x000000040d0d7c12 */ /* 0x000fe2000f8ec0ff */
[----:B------:R-:W-:Y:S01]  /*ead0*/  IMAD.MOV R5, RZ, RZ, -R3 ;  /* 0x000000ffff057224 */ /* 0x000fe200078e0a03 */
[----:B------:R-:W-:Y:S01]  /*eae0*/  ULDC UR8, c[0x0][0x610] ;  /* 0x0001840000087ab9 */ /* 0x000fe20000000800 */
[----:B---3--:R-:W-:Y:S02]  /*eaf0*/  @P3 IMAD R12, R15, R20, R10 ;  /* 0x000000140f0c3224 */ /* 0x008fe400078e020a */
[----:B------:R-:W-:Y:S01]  /*eb00*/  IMAD R3, R3, UR5, R2 ;  /* 0x0000000503037c24 */ /* 0x000fe2000f8e0202 */
[----:B------:R-:W-:Y:S01]  /*eb10*/  PLOP3.LUT P1, PT, PT, PT, UP0, 0x40, 0x0 ;  /* 0x000000000000781c */ /* 0x000fe20003f2e808 */
[----:B------:R-:W-:Y:S01]  /*eb20*/  IMAD R14, R5, UR7, R14 ;  /* 0x00000007050e7c24 */ /* 0x000fe2000f8e020e */
[----:B------:R-:W-:Y:S01]  /*eb30*/  ULDC UR7, c[0x0][0x600] ;  /* 0x0001800000077ab9 */ /* 0x000fe20000000800 */
[----:B------:R-:W-:Y:S01]  /*eb40*/  IMAD R3, R3, UR8, R12 ;  /* 0x0000000803037c24 */ /* 0x000fe2000f8e020c */
[----:B------:R-:W-:Y:S01]  /*eb50*/  PLOP3.LUT P3, PT, PT, PT, UP0, 0x40, 0x0 ;  /* 0x000000000000781c */ /* 0x000fe20003f6e808 */
[----:B------:R-:W-:-:S02]  /*eb60*/  IMAD R14, R14, UR7, R13 ;  /* 0x000000070e0e7c24 */ /* 0x000fc4000f8e020d */
[----:B------:R-:W-:-:S03]  /*eb70*/  IMAD.MOV.U32 R2, RZ, RZ, 0x1 ;  /* 0x00000001ff027424 */ /* 0x000fc600078e00ff */
[----:B------:R-:W-:Y:S02]  /*eb80*/  SEL R4, R14, R3, P1 ;  /* 0x000000030e047207 */ /* 0x000fe40000800000 */
[----:B------:R-:W-:-:S07]  /*eb90*/  SEL R3, R3, R14, P3 ;  /* 0x0000000e03037207 */ /* 0x000fce0001800000 */
.L_x_184:
[----:B------:R-:W-:Y:S05]  /*eba0*/  BSYNC B1 ;  /* 0x0000000000017941 */ /* 0x000fea0003800000 */
.L_x_183:
[----:B------:R-:W-:-:S13]  /*ebb0*/  LOP3.LUT P1, RZ, R2, 0xff, RZ, 0xc0, !PT ;  /* 0x000000ff02ff7812 */ /* 0x000fda000782c0ff */
[----:B------:R-:W-:Y:S05]  /*ebc0*/  @P1 BRA `(.L_x_187) ;  /* 0xfffffff400301947 */ /* 0x000fea000383ffff */
[----:B------:R-:W-:Y:S05]  /*ebd0*/  BSYNC B0 ;  /* 0x0000000000007941 */ /* 0x000fea0003800000 */
.L_x_175:
[----:B------:R-:W-:-:S03]  /*ebe0*/  UMOV UR7, 0xffffffff ;  /* 0xffffffff00077882 */ /* 0x000fc60000000000 */
[----:B------:R-:W-:Y:S05]  /*ebf0*/  BRA.DIV UR7, `(.L_x_188) ;  /* 0x0000000a07847947 */ /* 0x000fea000b800000 */
[----:B------:R-:W-:-:S13]  /*ec00*/  ELECT P6, URZ, PT ;  /* 0x00000000003f782f */ /* 0x000fda00038c0000 */
.L_x_212:
[----:B------:R-:W-:Y:S04]  /*ec10*/  BSSY B0, `(.L_x_189) ;  /* 0x0000086000007945 */ /* 0x000fe80003800000 */
[----:B------:R-:W-:Y:S05]  /*ec20*/  @!P6 BRA `(.L_x_190) ;  /* 0x000000080010e947 */ /* 0x000fea0003800000 */
[----:B------:R-:W-:-:S04]  /*ec30*/  ULOP3.LUT UR7, UR40, 0x2, URZ, 0xfc, !UPT ;  /* 0x0000000228077892 */ /* 0x000fc8000f8efc3f */
[----:B------:R-:W-:-:S06]  /*ec40*/  UISETP.NE.AND UP0, UPT, UR7, 0x3, UPT ;  /* 0x000000030700788c */ /* 0x000fcc000bf05270 */
[----:B------:R-:W-:-:S13]  /*ec50*/  PLOP3.LUT P0, PT, PT, PT, UP0, 0x80, 0x0 ;  /* 0x000000000000781c */ /* 0x000fda0003f0f008 */
[----:B------:R-:W-:Y:S05]  /*ec60*/  @!P0 BRA `(.L_x_191) ;  /* 0x0000000000048947 */ /* 0x000fea0003800000 */
[----:B------:R-:W-:Y:S01]  /*ec70*/  BPT.TRAP 0x1 ;  /* 0x000000040000795c */ /* 0x000fe20000300000 */
.L_x_191:
[----:B------:R-:W0:Y:S01]  /*ec80*/  S2R R3, SR_CgaCtaId ;  /* 0x0000000000037919 */ /* 0x000e220000008800 */
[----:B------:R-:W-:-:S04]  /*ec90*/  MOV R2, 0x400 ;  /* 0x0000040000027802 */ /* 0x000fc80000000f00 */
[----:B0-----:R-:W-:Y:S02]  /*eca0*/  LEA R3, R3, R2, 0x18 ;  /* 0x0000000203037211 */ /* 0x001fe400078ec0ff */
[----:B------:R-:W-:-:S03]  /*ecb0*/  SHF.L.U32 R2, R0, 0x1f, RZ ;  /* 0x0000001f00027819 */ /* 0x000fc600000006ff */
[----:B------:R-:W-:-:S04]  /*ecc0*/  VIADD R3, R3, 0x70 ;  /* 0x0000007003037836 */ /* 0x000fc80000000000 */
[C---:B------:R-:W-:Y:S02]  /*ecd0*/  IMAD R7, R8.reuse, 0x8, R3 ;  /* 0x0000000808077824 */ /* 0x040fe400078e0203 */
[----:B------:R-:W-:Y:S02]  /*ece0*/  VIADD R8, R8, 0x1 ;  /* 0x0000000108087836 */ /* 0x000fe40000000000 */
[----:B------:R-:W0:Y:S03]  /*ecf0*/  SYNCS.PHASECHK.TRANS64.TRYWAIT P0, [R7+URZ], R2 ;  /* 0x00000002070075a7 */ /* 0x000e26000800017f */
[----:B------:R-:W-:-:S04]  /*ed00*/  ISETP.NE.AND P1, PT, R8, 0xe, PT ;  /* 0x0000000e0800780c */ /* 0x000fc80003f25270 */
[----:B------:R-:W-:Y:S02]  /*ed10*/  SEL R5, RZ, 0x1, P1 ;  /* 0x00000001ff057807 */ /* 0x000fe40000800000 */
[----:B------:R-:W-:Y:S02]  /*ed20*/  SEL R8, R8, RZ, P1 ;  /* 0x000000ff08087207 */ /* 0x000fe40000800000 */
[----:B------:R-:W-:-:S03]  /*ed30*/  LOP3.LUT R5, R0, R5, RZ, 0x3c, !PT ;  /* 0x0000000500057212 */ /* 0x000fc600078e3cff */
[----:B------:R-:W-:Y:S01]  /*ed40*/  IMAD R9, R8, 0x8, R3 ;  /* 0x0000000808097824 */ /* 0x000fe200078e0203 */
[----:B------:R-:W-:Y:S01]  /*ed50*/  SHF.L.U32 R4, R5, 0x1f, RZ ;  /* 0x0000001f05047819 */ /* 0x000fe200000006ff */
[----:B0-----:R-:W-:Y:S06]  /*ed60*/  @!P0 BRA `(.L_x_192) ;  /* 0x0000000800488947 */ /* 0x001fec0003800000 */
.L_x_213:
[----:B------:R-:W1:Y:S01]  /*ed70*/  SYNCS.PHASECHK.TRANS64.TRYWAIT P0, [R9+URZ], R4 ;  /* 0x00000004090075a7 */ /* 0x000e62000800017f */
[----:B------:R-:W-:-:S05]  /*ed80*/  VIADD R0, R8, 0x1 ;  /* 0x0000000108007836 */ /* 0x000fca0000000000 */
[----:B------:R-:W-:-:S04]  /*ed90*/  ISETP.NE.AND P1, PT, R0, 0xe, PT ;  /* 0x0000000e0000780c */ /* 0x000fc80003f25270 */
[----:B0-----:R-:W-:Y:S02]  /*eda0*/  SEL R2, RZ, 0x1, P1 ;  /* 0x00000001ff027807 */ /* 0x001fe40000800000 */
[----:B------:R-:W-:Y:S02]  /*edb0*/  SEL R0, R0, RZ, P1 ;  /* 0x000000ff00007207 */ /* 0x000fe40000800000 */
[----:B------:R-:W-:-:S03]  /*edc0*/  LOP3.LUT R7, R5, R2, RZ, 0x3c, !PT ;  /* 0x0000000205077212 */ /* 0x000fc600078e3cff */
[----:B------:R-:W-:Y:S01]  /*edd0*/  IMAD R6, R0, 0x8, R3 ;  /* 0x0000000800067824 */ /* 0x000fe200078e0203 */
[----:B------:R-:W-:Y:S01]  /*ede0*/  SHF.L.U32 R5, R7, 0x1f, RZ ;  /* 0x0000001f07057819 */ /* 0x000fe200000006ff */
[----:B-1----:R-:W-:Y:S06]  /*edf0*/  @!P0 BRA `(.L_x_193) ;  /* 0x0000000800388947 */ /* 0x002fec0003800000 */
.L_x_214:
[----:B------:R-:W1:Y:S01]  /*ee00*/  SYNCS.PHASECHK.TRANS64.TRYWAIT P0, [R6+URZ], R5 ;  /* 0x00000005060075a7 */ /* 0x000e62000800017f */
[----:B------:R-:W-:-:S05]  /*ee10*/  VIADD R0, R0, 0x1 ;  /* 0x0000000100007836 */ /* 0x000fca0000000000 */
[----:B------:R-:W-:-:S04]  /*ee20*/  ISETP.NE.AND P1, PT, R0, 0xe, PT ;  /* 0x0000000e0000780c */ /* 0x000fc80003f25270 */
[----:B------:R-:W-:Y:S02]  /*ee30*/  SEL R2, RZ, 0x1, P1 ;  /* 0x00000001ff027807 */ /* 0x000fe40000800000 */
[----:B------:R-:W-:Y:S02]  /*ee40*/  SEL R0, R0, RZ, P1 ;  /* 0x000000ff00007207 */ /* 0x000fe40000800000 */
[----:B------:R-:W-:-:S03]  /*ee50*/  LOP3.LUT R7, R7, R2, RZ, 0x3c, !PT ;  /* 0x0000000207077212 */ /* 0x000fc600078e3cff */
[----:B0-----:R-:W-:Y:S01]  /*ee60*/  IMAD R9, R0, 0x8, R3 ;  /* 0x0000000800097824 */ /* 0x001fe200078e0203 */
[----:B------:R-:W-:Y:S01]  /*ee70*/  SHF.L.U32 R4, R7, 0x1f, RZ ;  /* 0x0000001f07047819 */ /* 0x000fe200000006ff */
[----:B-1----:R-:W-:Y:S06]  /*ee80*/  @!P0 BRA `(.L_x_194) ;  /* 0x0000000800288947 */ /* 0x002fec0003800000 */
.L_x_215:
        /* <DEDUP_REMOVED lines=9> */
.L_x_216:
        /* <DEDUP_REMOVED lines=9> */
.L_x_217:
        /* <DEDUP_REMOVED lines=9> */
.L_x_218:
        /* <DEDUP_REMOVED lines=9> */
.L_x_219:
        /* <DEDUP_REMOVED lines=9> */
.L_x_220:
        /* <DEDUP_REMOVED lines=9> */
.L_x_221:
        /* <DEDUP_REMOVED lines=9> */
.L_x_222:
        /* <DEDUP_REMOVED lines=9> */
.L_x_223:
        /* <DEDUP_REMOVED lines=9> */
.L_x_224:
[----:B------:R-:W1:Y:S01]  /*f3a0*/  SYNCS.PHASECHK.TRANS64.TRYWAIT P0, [R6+URZ], R5 ;  /* 0x00000005060075a7 */ /* 0x000e62000800017f */
[----:B------:R-:W-:-:S05]  /*f3b0*/  VIADD R0, R0, 0x1 ;  /* 0x0000000100007836 */ /* 0x000fca0000000000 */
[----:B------:R-:W-:-:S04]  /*f3c0*/  ISETP.NE.AND P1, PT, R0, 0xe, PT ;  /* 0x0000000e0000780c */ /* 0x000fc80003f25270 */
[----:B------:R-:W-:Y:S02]  /*f3d0*/  SEL R2, RZ, 0x1, P1 ;  /* 0x00000001ff027807 */ /* 0x000fe40000800000 */
[----:B------:R-:W-:Y:S02]  /*f3e0*/  SEL R0, R0, RZ, P1 ;  /* 0x000000ff00007207 */ /* 0x000fe40000800000 */
[----:B------:R-:W-:Y:S01]  /*f3f0*/  LOP3.LUT R2, R7, R2, RZ, 0x3c, !PT ;  /* 0x0000000207027212 */ /* 0x000fe200078e3cff */
[----:B-1----:R-:W-:Y:S06]  /*f400*/  @!P0 BRA `(.L_x_204) ;  /* 0x0000000400908947 */ /* 0x002fec0003800000 */
.L_x_225:
[----:B------:R-:W-:Y:S01]  /*f410*/  IMAD R3, R0, 0x8, R3 ;  /* 0x0000000800037824 */ /* 0x000fe200078e0203 */
[----:B------:R-:W-:-:S07]  /*f420*/  SHF.L.U32 R0, R2, 0x1f, RZ ;  /* 0x0000001f02007819 */ /* 0x000fce00000006ff */
.L_x_205:
[----:B--2---:R2:W3:Y:S02]  /*f430*/  SYNCS.PHASECHK.TRANS64.TRYWAIT P0, [R3+URZ], R0 ;  /* 0x00000000030075a7 */ /* 0x0044e4000800017f */
[----:B---3--:R-:W-:Y:S05]  /*f440*/  @!P0 NANOSLEEP.SYNCS 0x989680 ;  /* 0x009896800000895d */ /* 0x008fea0003900000 */
[----:B------:R-:W3:Y:S02]  /*f450*/  @!P0 SYNCS.PHASECHK.TRANS64 P0, [R3+URZ], R0 ;  /* 0x00000000030085a7 */ /* 0x000ee4000800007f */
[----:B---3--:R-:W-:Y:S05]  /*f460*/  @!P0 BRA `(.L_x_205) ;  /* 0xfffffffc00f08947 */ /* 0x008fea000383ffff */
.L_x_190:
[----:B------:R-:W-:Y:S05]  /*f470*/  BSYNC B0 ;  /* 0x0000000000007941 */ /* 0x000fea0003800000 */
.L_x_189:
[----:B------:R-:W-:Y:S05]  /*f480*/  EXIT ;  /* 0x000000000000794d */ /* 0x000fea0003800000 */
.L_x_18:
[----:B----4-:R4:W0:Y:S02]  /*f490*/  SYNCS.PHASECHK.TRANS64.TRYWAIT P1, [R3+URZ], R0 ;  /* 0x00000000030075a7 */ /* 0x010824000802017f */
[----:B0-----:R-:W-:Y:S05]  /*f4a0*/  @!P1 NANOSLEEP.SYNCS 0x989680 ;  /* 0x009896800000995d */ /* 0x001fea0003900000 */
[----:B------:R-:W0:Y:S02]  /*f4b0*/  @!P1 SYNCS.PHASECHK.TRANS64 P1, [R3+URZ], R0 ;  /* 0x00000000030095a7 */ /* 0x000e24000802007f */
[----:B0-----:R-:W-:Y:S05]  /*f4c0*/  @!P1 BRA `(.L_x_18) ;  /* 0xfffffffc00f09947 */ /* 0x001fea000383ffff */
[----:B------:R-:W-:Y:S05]  /*f4d0*/  BRA `(.L_x_17) ;  /* 0xffffff2000187947 */ /* 0x000fea000383ffff */
.L_x_23:
[----:B--2---:R-:W-:-:S04]  /*f4e0*/  IMAD.U32 R5, RZ, RZ, UR4 ;  /* 0x00000004ff057e24 */ /* 0x004fc8000f8e00ff */
[----:B------:R2:W3:Y:S03]  /*f4f0*/  SYNCS.PHASECHK.TRANS64.TRYWAIT P1, [R5+URZ], R4 ;  /* 0x00000004050075a7 */ /* 0x0004e6000802017f */
[----:B---3--:R-:W-:Y:S05]  /*f500*/  @!P1 NANOSLEEP.SYNCS 0x989680 ;  /* 0x009896800000995d */ /* 0x008fea0003900000 */
[----:B------:R-:W3:Y:S02]  /*f510*/  @!P1 SYNCS.PHASECHK.TRANS64 P1, [R5+URZ], R4 ;  /* 0x00000004050095a7 */ /* 0x000ee4000802007f */
[----:B---3--:R-:W-:Y:S05]  /*f520*/  @!P1 BRA `(.L_x_23) ;  /* 0xfffffffc00ec9947 */ /* 0x008fea000383ffff */
[----:B------:R-:W-:Y:S05]  /*f530*/  BRA `(.L_x_22) ;  /* 0xffffff2000c07947 */ /* 0x000fea000383ffff */
.L_x_176:
[----:B------:R-:W-:Y:S01]  /*f540*/  BSSY B1, `(.L_x_206) ;  /* 0x0000006000017945 */ /* 0x000fe20003800000 */
[----:B------:R-:W-:-:S07]  /*f550*/  IMAD.MOV.U32 R15, RZ, RZ, -0x1 ;  /* 0xffffffffff0f7424 */ /* 0x000fce00078e00ff */
[----:B------:R-:W-:Y:S05]  /*f560*/  WARPSYNC.COLLECTIVE R15, `(.L_x_207) ;  /* 0x000000000f0c7348 */ /* 0x000fea0003c00000 */
[----:B------:R-:W-:Y:S02]  /*f570*/  ELECT P6, UR62, PT ;  /* 0x00000000003e782f */ /* 0x000fe400038c0000 */
[----:B------:R-:W-:Y:S01]  /*f580*/  MOV R14, UR62 ;  /* 0x0000003e000e7c02 */ /* 0x000fe20008000f00 */
[----:B------:R-:W-:Y:S10]  /*f590*/  ENDCOLLECTIVE ;  /* 0x000000000000791b */ /* 0x000ff40003800000 */
.L_x_207:
[----:B------:R-:W-:Y:S05]  /*f5a0*/  BSYNC B1 ;  /* 0x0000000000017941 */ /* 0x000fea0003800000 */
.L_x_206:
[----:B------:R-:W-:Y:S05]  /*f5b0*/  BRA `(.L_x_208) ;  /* 0xffffffe800c07947 */ /* 0x000fea000383ffff */
.L_x_179:
[----:B-1----:R1:W2:Y:S02]  /*f5c0*/  SYNCS.PHASECHK.TRANS64.TRYWAIT P1, [R13+URZ+0x70], R4 ;  /* 0x000070040d0075a7 */ /* 0x0022a4000802017f */
[----:B--2---:R-:W-:Y:S05]  /*f5d0*/  @!P1 NANOSLEEP.SYNCS 0x989680 ;  /* 0x009896800000995d */ /* 0x004fea0003900000 */
[----:B------:R-:W2:Y:S02]  /*f5e0*/  @!P1 SYNCS.PHASECHK.TRANS64 P1, [R13+URZ+0x70], R4 ;  /* 0x000070040d0095a7 */ /* 0x000ea4000802007f */
[----:B--2---:R-:W-:Y:S05]  /*f5f0*/  @!P1 BRA `(.L_x_179) ;  /* 0xfffffffc00f09947 */ /* 0x004fea000383ffff */
[----:B------:R-:W-:Y:S05]  /*f600*/  BRA `(.L_x_209) ;  /* 0xffffffe800f47947 */ /* 0x000fea000383ffff */
.L_x_188:
[----:B------:R-:W-:Y:S01]  /*f610*/  BSSY B0, `(.L_x_210) ;  /* 0x0000006000007945 */ /* 0x000fe20003800000 */
[----:B------:R-:W-:-:S07]  /*f620*/  IMAD.MOV.U32 R15, RZ, RZ, -0x1 ;  /* 0xffffffffff0f7424 */ /* 0x000fce00078e00ff */
[----:B------:R-:W-:Y:S05]  /*f630*/  WARPSYNC.COLLECTIVE R15, `(.L_x_211) ;  /* 0x000000000f0c7348 */ /* 0x000fea0003c00000 */
[----:B------:R-:W-:Y:S02]  /*f640*/  ELECT P6, UR62, PT ;  /* 0x00000000003e782f */ /* 0x000fe400038c0000 */
[----:B------:R-:W-:Y:S01]  /*f650*/  MOV R14, UR62 ;  /* 0x0000003e000e7c02 */ /* 0x000fe20008000f00 */
[----:B------:R-:W-:Y:S10]  /*f660*/  ENDCOLLECTIVE ;  /* 0x000000000000791b */ /* 0x000ff40003800000 */
.L_x_211:
[----:B------:R-:W-:Y:S05]  /*f670*/  BSYNC B0 ;  /* 0x0000000000007941 */ /* 0x000fea0003800000 */
.L_x_210:
[----:B------:R-:W-:Y:S05]  /*f680*/  BRA `(.L_x_212) ;  /* 0xfffffff400607947 */ /* 0x000fea000383ffff */
.L_x_192:
[----:B0-----:R0:W1:Y:S02]  /*f690*/  SYNCS.PHASECHK.TRANS64.TRYWAIT P0, [R7+URZ], R2 ;  /* 0x00000002070075a7 */ /* 0x001064000800017f */
[----:B-1----:R-:W-:Y:S05]  /*f6a0*/  @!P0 NANOSLEEP.SYNCS 0x989680 ;  /* 0x009896800000895d */ /* 0x002fea0003900000 */
[----:B------:R-:W1:Y:S02]  /*f6b0*/  @!P0 SYNCS.PHASECHK.TRANS64 P0, [R7+URZ], R2 ;  /* 0x00000002070085a7 */ /* 0x000e64000800007f */
[----:B-1----:R-:W-:Y:S05]  /*f6c0*/  @!P0 BRA `(.L_x_192) ;  /* 0xfffffffc00f08947 */ /* 0x002fea000383ffff */
[----:B------:R-:W-:Y:S05]  /*f6d0*/  BRA `(.L_x_213) ;  /* 0xfffffff400a47947 */ /* 0x000fea000383ffff */
.L_x_193:
[----:B0-----:R0:W1:Y:S02]  /*f6e0*/  SYNCS.PHASECHK.TRANS64.TRYWAIT P0, [R9+URZ], R4 ;  /* 0x00000004090075a7 */ /* 0x001064000800017f */
[----:B-1----:R-:W-:Y:S05]  /*f6f0*/  @!P0 NANOSLEEP.SYNCS 0x989680 ;  /* 0x009896800000895d */ /* 0x002fea0003900000 */
[----:B------:R-:W1:Y:S02]  /*f700*/  @!P0 SYNCS.PHASECHK.TRANS64 P0, [R9+URZ], R4 ;  /* 0x00000004090085a7 */ /* 0x000e64000800007f */
[----:B-1----:R-:W-:Y:S05]  /*f710*/  @!P0 BRA `(.L_x_193) ;  /* 0xfffffffc00f08947 */ /* 0x002fea000383ffff */
[----:B------:R-:W-:Y:S05]  /*f720*/  BRA `(.L_x_214) ;  /* 0xfffffff400b47947 */ /* 0x000fea000383ffff */
.L_x_194:
[----:B0-----:R0:W1:Y:S02]  /*f730*/  SYNCS.PHASECHK.TRANS64.TRYWAIT P0, [R6+URZ], R5 ;  /* 0x00000005060075a7 */ /* 0x001064000800017f */
[----:B-1----:R-:W-:Y:S05]  /*f740*/  @!P0 NANOSLEEP.SYNCS 0x989680 ;  /* 0x009896800000895d */ /* 0x002fea0003900000 */
[----:B------:R-:W1:Y:S02]  /*f750*/  @!P0 SYNCS.PHASECHK.TRANS64 P0, [R6+URZ], R5 ;  /* 0x00000005060085a7 */ /* 0x000e64000800007f */
[----:B-1----:R-:W-:Y:S05]  /*f760*/  @!P0 BRA `(.L_x_194) ;  /* 0xfffffffc00f08947 */ /* 0x002fea000383ffff */
[----:B------:R-:W-:Y:S05]  /*f770*/  BRA `(.L_x_215) ;  /* 0xfffffff400c47947 */ /* 0x000fea000383ffff */
.L_x_195:
[----:B0-----:R0:W1:Y:S02]  /*f780*/  SYNCS.PHASECHK.TRANS64.TRYWAIT P0, [R9+URZ], R4 ;  /* 0x00000004090075a7 */ /* 0x001064000800017f */
[----:B-1----:R-:W-:Y:S05]  /*f790*/  @!P0 NANOSLEEP.SYNCS 0x989680 ;  /* 0x009896800000895d */ /* 0x002fea0003900000 */
[----:B------:R-:W1:Y:S02]  /*f7a0*/  @!P0 SYNCS.PHASECHK.TRANS64 P0, [R9+URZ], R4 ;  /* 0x00000004090085a7 */ /* 0x000e64000800007f */
[----:B-1----:R-:W-:Y:S05]  /*f7b0*/  @!P0 BRA `(.L_x_195) ;  /* 0xfffffffc00f08947 */ /* 0x002fea000383ffff */
[----:B------:R-:W-:Y:S05]  /*f7c0*/  BRA `(.L_x_216) ;  /* 0xfffffff400d47947 */ /* 0x000fea000383ffff */
.L_x_196:
[----:B0-----:R0:W1:Y:S02]  /*f7d0*/  SYNCS.PHASECHK.TRANS64.TRYWAIT P0, [R6+URZ], R5 ;  /* 0x00000005060075a7 */ /* 0x001064000800017f */
[----:B-1----:R-:W-:Y:S05]  /*f7e0*/  @!P0 NANOSLEEP.SYNCS 0x989680 ;  /* 0x009896800000895d */ /* 0x002fea0003900000 */
[----:B------:R-:W1:Y:S02]  /*f7f0*/  @!P0 SYNCS.PHASECHK.TRANS64 P0, [R6+URZ], R5 ;  /* 0x00000005060085a7 */ /* 0x000e64000800007f */
[----:B-1----:R-:W-:Y:S05]  /*f800*/  @!P0 BRA `(.L_x_196) ;  /* 0xfffffffc00f08947 */ /* 0x002fea000383ffff */
[----:B------:R-:W-:Y:S05]  /*f810*/  BRA `(.L_x_217) ;  /* 0xfffffff400e47947 */ /* 0x000fea000383ffff */
.L_x_197:
[----:B0-----:R0:W1:Y:S02]  /*f820*/  SYNCS.PHASECHK.TRANS64.TRYWAIT P0, [R9+URZ], R4 ;  /* 0x00000004090075a7 */ /* 0x001064000800017f */
[----:B-1----:R-:W-:Y:S05]  /*f830*/  @!P0 NANOSLEEP.SYNCS 0x989680 ;  /* 0x009896800000895d */ /* 0x002fea0003900000 */
[----:B------:R-:W1:Y:S02]  /*f840*/  @!P0 SYNCS.PHASECHK.TRANS64 P0, [R9+URZ], R4 ;  /* 0x00000004090085a7 */ /* 0x000e64000800007f */
[----:B-1----:R-:W-:Y:S05]  /*f850*/  @!P0 BRA `(.L_x_197) ;  /* 0xfffffffc00f08947 */ /* 0x002fea000383ffff */
[----:B------:R-:W-:Y:S05]  /*f860*/  BRA `(.L_x_218) ;  /* 0xfffffff400f47947 */ /* 0x000fea000383ffff */
.L_x_198:
[----:B0-----:R0:W1:Y:S02]  /*f870*/  SYNCS.PHASECHK.TRANS64.TRYWAIT P0, [R6+URZ], R5 ;  /* 0x00000005060075a7 */ /* 0x001064000800017f */
[----:B-1----:R-:W-:Y:S05]  /*f880*/  @!P0 NANOSLEEP.SYNCS 0x989680 ;  /* 0x009896800000895d */ /* 0x002fea0003900000 */
[----:B------:R-:W1:Y:S02]  /*f890*/  @!P0 SYNCS.PHASECHK.TRANS64 P0, [R6+URZ], R5 ;  /* 0x00000005060085a7 */ /* 0x000e64000800007f */
[----:B-1----:R-:W-:Y:S05]  /*f8a0*/  @!P0 BRA `(.L_x_198) ;  /* 0xfffffffc00f08947 */ /* 0x002fea000383ffff */
[----:B------:R-:W-:Y:S05]  /*f8b0*/  BRA `(.L_x_219) ;  /* 0xfffffff800047947 */ /* 0x000fea000383ffff */
.L_x_199:
[----:B0-----:R0:W1:Y:S02]  /*f8c0*/  SYNCS.PHASECHK.TRANS64.TRYWAIT P0, [R9+URZ], R4 ;  /* 0x00000004090075a7 */ /* 0x001064000800017f */
[----:B-1----:R-:W-:Y:S05]  /*f8d0*/  @!P0 NANOSLEEP.SYNCS 0x989680 ;  /* 0x009896800000895d */ /* 0x002fea0003900000 */
[----:B------:R-:W1:Y:S02]  /*f8e0*/  @!P0 SYNCS.PHASECHK.TRANS64 P0, [R9+URZ], R4 ;  /* 0x00000004090085a7 */ /* 0x000e64000800007f */
[----:B-1----:R-:W-:Y:S05]  /*f8f0*/  @!P0 BRA `(.L_x_199) ;  /* 0xfffffffc00f08947 */ /* 0x002fea000383ffff */
[----:B------:R-:W-:Y:S05]  /*f900*/  BRA `(.L_x_220) ;  /* 0xfffffff800147947 */ /* 0x000fea000383ffff */
.L_x_200:
[----:B0-----:R0:W1:Y:S02]  /*f910*/  SYNCS.PHASECHK.TRANS64.TRYWAIT P0, [R6+URZ], R5 ;  /* 0x00000005060075a7 */ /* 0x001064000800017f */
[----:B-1----:R-:W-:Y:S05]  /*f920*/  @!P0 NANOSLEEP.SYNCS 0x989680 ;  /* 0x009896800000895d */ /* 0x002fea0003900000 */
[----:B------:R-:W1:Y:S02]  /*f930*/  @!P0 SYNCS.PHASECHK.TRANS64 P0, [R6+URZ], R5 ;  /* 0x00000005060085a7 */ /* 0x000e64000800007f */
[----:B-1----:R-:W-:Y:S05]  /*f940*/  @!P0 BRA `(.L_x_200) ;  /* 0xfffffffc00f08947 */ /* 0x002fea000383ffff */
[----:B------:R-:W-:Y:S05]  /*f950*/  BRA `(.L_x_221) ;  /* 0xfffffff800247947 */ /* 0x000fea000383ffff */
.L_x_201:
[----:B0-----:R0:W1:Y:S02]  /*f960*/  SYNCS.PHASECHK.TRANS64.TRYWAIT P0, [R9+URZ], R4 ;  /* 0x00000004090075a7 */ /* 0x001064000800017f */
[----:B-1----:R-:W-:Y:S05]  /*f970*/  @!P0 NANOSLEEP.SYNCS 0x989680 ;  /* 0x009896800000895d */ /* 0x002fea0003900000 */
[----:B------:R-:W1:Y:S02]  /*f980*/  @!P0 SYNCS.PHASECHK.TRANS64 P0, [R9+URZ], R4 ;  /* 0x00000004090085a7 */ /* 0x000e64000800007f */
[----:B-1----:R-:W-:Y:S05]  /*f990*/  @!P0 BRA `(.L_x_201) ;  /* 0xfffffffc00f08947 */ /* 0x002fea000383ffff */
[----:B------:R-:W-:Y:S05]  /*f9a0*/  BRA `(.L_x_222) ;  /* 0xfffffff800347947 */ /* 0x000fea000383ffff */
.L_x_202:
[----:B0-----:R0:W1:Y:S02]  /*f9b0*/  SYNCS.PHASECHK.TRANS64.TRYWAIT P0, [R6+URZ], R5 ;  /* 0x00000005060075a7 */ /* 0x001064000800017f */
[----:B-1----:R-:W-:Y:S05]  /*f9c0*/  @!P0 NANOSLEEP.SYNCS 0x989680 ;  /* 0x009896800000895d */ /* 0x002fea0003900000 */
[----:B------:R-:W1:Y:S02]  /*f9d0*/  @!P0 SYNCS.PHASECHK.TRANS64 P0, [R6+URZ], R5 ;  /* 0x00000005060085a7 */ /* 0x000e64000800007f */
[----:B-1----:R-:W-:Y:S05]  /*f9e0*/  @!P0 BRA `(.L_x_202) ;  /* 0xfffffffc00f08947 */ /* 0x002fea000383ffff */
[----:B------:R-:W-:Y:S05]  /*f9f0*/  BRA `(.L_x_223) ;  /* 0xfffffff800447947 */ /* 0x000fea000383ffff */
.L_x_203:
[----:B0-----:R0:W1:Y:S02]  /*fa00*/  SYNCS.PHASECHK.TRANS64.TRYWAIT P0, [R9+URZ], R4 ;  /* 0x00000004090075a7 */ /* 0x001064000800017f */
[----:B-1----:R-:W-:Y:S05]  /*fa10*/  @!P0 NANOSLEEP.SYNCS 0x989680 ;  /* 0x009896800000895d */ /* 0x002fea0003900000 */
[----:B------:R-:W1:Y:S02]  /*fa20*/  @!P0 SYNCS.PHASECHK.TRANS64 P0, [R9+URZ], R4 ;  /* 0x00000004090085a7 */ /* 0x000e64000800007f */
[----:B-1----:R-:W-:Y:S05]  /*fa30*/  @!P0 BRA `(.L_x_203) ;  /* 0xfffffffc00f08947 */ /* 0x002fea000383ffff */
[----:B------:R-:W-:Y:S05]  /*fa40*/  BRA `(.L_x_224) ;  /* 0xfffffff800547947 */ /* 0x000fea000383ffff */
.L_x_204:
[----:B-1----:R1:W2:Y:S02]  /*fa50*/  SYNCS.PHASECHK.TRANS64.TRYWAIT P0, [R6+URZ], R5 ;  /* 0x00000005060075a7 */ /* 0x0022a4000800017f */
[----:B--2---:R-:W-:Y:S05]  /*fa60*/  @!P0 NANOSLEEP.SYNCS 0x989680 ;  /* 0x009896800000895d */ /* 0x004fea0003900000 */
[----:B------:R-:W2:Y:S02]  /*fa70*/  @!P0 SYNCS.PHASECHK.TRANS64 P0, [R6+URZ], R5 ;  /* 0x00000005060085a7 */ /* 0x000ea4000800007f */
[----:B--2---:R-:W-:Y:S05]  /*fa80*/  @!P0 BRA `(.L_x_204) ;  /* 0xfffffffc00f08947 */ /* 0x004fea000383ffff */
[----:B------:R-:W-:Y:S05]  /*fa90*/  BRA `(.L_x_225) ;  /* 0xfffffff8005c7947 */ /* 0x000fea000383ffff */
.L_x_226:
[----:B------:R-:W-:-:S00]  /*faa0*/  BRA `(.L_x_226) ;  /* 0xfffffffc00fc7947 */ /* 0x000fc0000383ffff */
[----:B------:R-:W-:-:S00]  /*fab0*/  NOP ;  /* 0x0000000000007918 */ /* 0x000fc00000000000 */
        /* <DEDUP_REMOVED lines=12> */
.L_x_227:


//--------------------- .nv.global.init           --------------------------
	.section	.nv.global.init,"aw",@progbits
.nv.global.init:
	.type		$str$22,@object
	.size		$str$22,($str$23 - $str$22)
$str$22:
        /*0000*/ 	.byte	0x6b, 0x5f, 0x74, 0x69, 0x6c, 0x65, 0x5f, 0x63, 0x6f, 0x75, 0x6e, 0x74, 0x20, 0x3e, 0x3d, 0x20
        /*0010*/ 	.byte	0x31, 0x00
	.type		$str$23,@object
	.size		$str$23,(__unnamed_1 - $str$23)
$str$23:
        /*0012*/ 	.byte	0x2f, 0x74, 0x6d, 0x70, 0x2f, 0x63, 0x75, 0x74, 0x6c, 0x61, 0x73, 0x73, 0x5f, 0x73, 0x77, 0x65
        /*0022*/ 	.byte	0x65, 0x70, 0x5f, 0x73, 0x72, 0x63, 0x2f, 0x69, 0x6e, 0x63, 0x6c, 0x75, 0x64, 0x65, 0x2f, 0x63
        /*0032*/ 	.byte	0x75, 0x74, 0x6c, 0x61, 0x73, 0x73, 0x2f, 0x67, 0x65, 0x6d, 0x6d, 0x2f, 0x63, 0x6f, 0x6c, 0x6c
        /*0042*/ 	.byte	0x65, 0x63, 0x74, 0x69, 0x76, 0x65, 0x2f, 0x73, 0x6d, 0x39, 0x30, 0x5f, 0x6d, 0x6d, 0x61, 0x5f
        /*0052*/ 	.byte	0x74, 0x6d, 0x61, 0x5f, 0x67, 0x6d, 0x6d, 0x61, 0x5f, 0x73, 0x73, 0x5f, 0x77, 0x61, 0x72, 0x70
        /*0062*/ 	.byte	0x73, 0x70, 0x65, 0x63, 0x69, 0x61, 0x6c, 0x69, 0x7a, 0x65, 0x64, 0x2e, 0x68, 0x70, 0x70, 0x00
	.type		__unnamed_1,@object
	.size		__unnamed_1,(.L_0 - __unnamed_1)
__unnamed_1:
        /*0072*/ 	.byte	0x76, 0x6f, 0x69, 0x64, 0x20, 0x63, 0x75, 0x74, 0x6c, 0x61, 0x73, 0x73, 0x3a, 0x3a, 0x67, 0x65
        /* <DEDUP_REMOVED lines=179> */
        /*0bb2*/ 	.byte	0x74, 0x65, 0x3a, 0x3a, 0x69, 0x64, 0x65, 0x6e, 0x74, 0x69, 0x74, 0x79, 0x5d, 0x00
.L_0:


//--------------------- .nv.shared._ZN7cutlass13device_kernelINS_4gemm6kernel13GemmUniversalIN4cute5tupleIJiiiiEEENS1_10collective13CollectiveMmaINS1_34MainloopSm90TmaGmmaWarpSpecializedILi14ENS5_IJNS4_1CILi1EEESB_SB_EEENS1_35KernelTmaWarpSpecializedCooperativeEEENS5_IJNSA_ILi384EEENSA_ILi128EEENSA_ILi16EEEEEENS_6half_tENS5_IJlSB_lEEESJ_SK_NS4_8TiledMMAINS4_8MMA_AtomIJNS4_4SM904GMMA26MMA_64x128x16_F32F16F16_SSILNSO_5MajorE0ELSQ_0ELNSO_7ScaleInE1ELSR_1EEEEEENS4_6LayoutINS5_IJNSA_ILi2EEESB_SB_EEENS5_IJSB_NSA_ILi0EEESX_EEEEENS5_IJNS4_10UnderscoreES10_S10_EEEEENS4_13SM90_TMA_LOADENS4_14ComposedLayoutINS4_7SwizzleILi1ELi4ELi3EEENS4_18smem_ptr_flag_bitsILi16EEENSU_INS5_IJNSA_ILi8EEESH_EEENS5_IJSH_SB_EEEEEEEvNS4_8identityES13_S1D_vS1E_EENS_8epilogue10collective6detail29Sm90TmaWarpSpecializedAdapterINS1H_15DefaultEpilogueISJ_SK_SK_NS1G_6thread17LinearCombinationISJ_Li1EffLNS1L_9ScaleType4KindE0ELNS_15FloatRoundStyleE2ESJ_EENS1_15EpilogueDefaultEEEEEvvEEEEvNT_6ParamsE --------------------------
	.section	.nv.shared._ZN7cutlass13device_kernelINS_4gemm6kernel13GemmUniversalIN4cute5tupleIJiiiiEEENS1_10collective13CollectiveMmaINS1_34MainloopSm90TmaGmmaWarpSpecializedILi14ENS5_IJNS4_1CILi1EEESB_SB_EEENS1_35KernelTmaWarpSpecializedCooperativeEEENS5_IJNSA_ILi384EEENSA_ILi128EEENSA_ILi16EEEEEENS_6half_tENS5_IJlSB_lEEESJ_SK_NS4_8TiledMMAINS4_8MMA_AtomIJNS4_4SM904GMMA26MMA_64x128x16_F32F16F16_SSILNSO_5MajorE0ELSQ_0ELNSO_7ScaleInE1ELSR_1EEEEEENS4_6LayoutINS5_IJNSA_ILi2EEESB_SB_EEENS5_IJSB_NSA_ILi0EEESX_EEEEENS5_IJNS4_10UnderscoreES10_S10_EEEEENS4_13SM90_TMA_LOADENS4_14ComposedLayoutINS4_7SwizzleILi1ELi4ELi3EEENS4_18smem_ptr_flag_bitsILi16EEENSU_INS5_IJNSA_ILi8EEESH_EEENS5_IJSH_SB_EEEEEEEvNS4_8identityES13_S1D_vS1E_EENS_8epilogue10collective6detail29Sm90TmaWarpSpecializedAdapterINS1H_15DefaultEpilogueISJ_SK_SK_NS1G_6thread17LinearCombinationISJ_Li1EffLNS1L_9ScaleType4KindE0ELNS_15FloatRoundStyleE2ESJ_EENS1_15EpilogueDefaultEEEEEvvEEEEvNT_6ParamsE,"aw",@nobits
	.sectionflags	@""
	.align	16
	.zero		1024


//--------------------- .nv.shared.reserved.0     --------------------------
	.section	.nv.shared.reserved.0,"aw",@nobits
	.weak		__nv_reservedSMEM_offset_0_alias
	.size		__nv_reservedSMEM_offset_0_alias, 0, 0
	.other		__nv_reservedSMEM_offset_0_alias,@"STO_CUDA_RESERVED_SHARED STV_DEFAULT"
__nv_reservedSMEM_offset_0_alias:
	.zero		0


//--------------------- .nv.global                --------------------------
	.section	.nv.global,"aw",@nobits
.nv.global:
	.type		_ZN39_INTERNAL_1fdd77a5_4_k_cu_2199c66b_90984cute1_E,@object
	.size		_ZN39_INTERNAL_1fdd77a5_4_k_cu_2199c66b_90984cute1_E,(_ZN39_INTERNAL_1fdd77a5_4_k_cu_2199c66b_90984cuda3std3__45__cpo6cbeginE - _ZN39_INTERNAL_1fdd77a5_4_k_cu_2199c66b_90984cute1_E)
_ZN39_INTERNAL_1fdd77a5_4_k_cu_2199c66b_90984cute1_E:
	.zero		1
	.type		_ZN39_INTERNAL_1fdd77a5_4_k_cu_2199c66b_90984cuda3std3__45__cpo6cbeginE,@object
	.size		_ZN39_INTERNAL_1fdd77a5_4_k_cu_2199c66b_90984cuda3std3__45__cpo6cbeginE,(_ZN39_INTERNAL_1fdd77a5_4_k_cu_2199c66b_90984cuda3std3__48in_placeE - _ZN39_INTERNAL_1fdd77a5_4_k_cu_2199c66b_90984cuda3std3__45__cpo6cbeginE)
_ZN39_INTERNAL_1fdd77a5_4_k_cu_2199c66b_90984cuda3std3__45__cpo6cbeginE:
	.zero		1
	.type		_ZN39_INTERNAL_1fdd77a5_4_k_cu_2199c66b_90984cuda3std3__48in_placeE,@object
	.size		_ZN39_INTERNAL_1fdd77a5_4_k_cu_2199c66b_90984cuda3std3__48in_placeE,(_ZN39_INTERNAL_1fdd77a5_4_k_cu_2199c66b_90984cuda3std6ranges3__45__cpo9iter_moveE - _ZN39_INTERNAL_1fdd77a5_4_k_cu_2199c66b_90984cuda3std3__48in_placeE)
_ZN39_INTERNAL_1fdd77a5_4_k_cu_2199c66b_90984cuda3std3__48in_placeE:
	.zero		1
	.type		_ZN39_INTERNAL_1fdd77a5_4_k_cu_2199c66b_90984cuda3std6ranges3__45__cpo9iter_moveE,@object
	.size		_ZN39_INTERNAL_1fdd77a5_4_k_cu_2199c66b_90984cuda3std6ranges3__45__cpo9iter_moveE,(_ZN39_INTERNAL_1fdd77a5_4_k_cu_2199c66b_90984cuda3std3__45__cpo5beginE - _ZN39_INTERNAL_1fdd77a5_4_k_cu_2199c66b_90984cuda3std6ranges3__45__cpo9iter_moveE)
_ZN39_INTERNAL_1fdd77a5_4_k_cu_2199c66b_90984cuda3std6ranges3__45__cpo9iter_moveE:
	.zero		1
	.type		_ZN39_INTERNAL_1fdd77a5_4_k_cu_2199c66b_90984cuda3std3__45__cpo5beginE,@object
	.size		_ZN39_INTERNAL_1fdd77a5_4_k_cu_2199c66b_90984cuda3std3__45__cpo5beginE,(_ZN39_INTERNAL_1fdd77a5_4_k_cu_2199c66b_90984cuda3std3__441_GLOBAL__N__1fdd77a5_4_k_cu_2199c66b_90986ignoreE - _ZN39_INTERNAL_1fdd77a5_4_k_cu_2199c66b_90984cuda3std3__45__cpo5beginE)
_ZN39_INTERNAL_1fdd77a5_4_k_cu_2199c66b_90984cuda3std3__45__cpo5beginE:
	.zero		1
	.type		_ZN39_INTERNAL_1fdd77a5_4_k_cu_2199c66b_90984cuda3std3__441_GLOBAL__N__1fdd77a5_4_k_cu_2199c66b_90986ignoreE,@object
	.size		_ZN39_INTERNAL_1fdd77a5_4_k_cu_2199c66b_90984cuda3std3__441_GLOBAL__N__1fdd77a5_4_k_cu_2199c66b_90986ignoreE,(_ZN39_INTERNAL_1fdd77a5_4_k_cu_2199c66b_90984cute7productE - _ZN39_INTERNAL_1fdd77a5_4_k_cu_2199c66b_90984cuda3std3__441_GLOBAL__N__1fdd77a5_4_k_cu_2199c66b_90986ignoreE)
_ZN39_INTERNAL_1fdd77a5_4_k_cu_2199c66b_90984cuda3std3__441_GLOBAL__N__1fdd77a5_4_k_cu_2199c66b_90986ignoreE:
	.zero		1
	.type		_ZN39_INTERNAL_1fdd77a5_4_k_cu_2199c66b_90984cute7productE,@object
	.size		_ZN39_INTERNAL_1fdd77a5_4_k_cu_2199c66b_90984cute7productE,(_ZN39_INTERNAL_1fdd77a5_4_k_cu_2199c66b_90984cuda3std3__45__cpo3endE - _ZN39_INTERNAL_1fdd77a5_4_k_cu_2199c66b_90984cute7productE)
_ZN39_INTERNAL_1fdd77a5_4_k_cu_2199c66b_90984cute7productE:
	.zero		1
	.type		_ZN39_INTERNAL_1fdd77a5_4_k_cu_2199c66b_90984cuda3std3__45__cpo3endE,@object
	.size		_ZN39_INTERNAL_1fdd77a5_4_k_cu_2199c66b_90984cuda3std3__45__cpo3endE,(_ZN39_INTERNAL_1fdd77a5_4_k_cu_2199c66b_90984cuda3std3__419piecewise_constructE - _ZN39_INTERNAL_1fdd77a5_4_k_cu_2199c66b_90984cuda3std3__45__cpo3endE)
_ZN39_INTERNAL_1fdd77a5_4_k_cu_2199c66b_90984cuda3std3__45__cpo3endE:
	.zero		1
	.type		_ZN39_INTERNAL_1fdd77a5_4_k_cu_2199c66b_90984cuda3std3__419piecewise_constructE,@object
	.size		_ZN39_INTERNAL_1fdd77a5_4_k_cu_2199c66b_90984cuda3std3__419piecewise_constructE,(_ZN39_INTERNAL_1fdd77a5_4_k_cu_2199c66b_90984cuda3std3__45__cpo4cendE - _ZN39_INTERNAL_1fdd77a5_4_k_cu_2199c66b_90984cuda3std3__419piecewise_constructE)
_ZN39_INTERNAL_1fdd77a5_4_k_cu_2199c66b_90984cuda3std3__419piecewise_constructE:
	.zero		1
	.type		_ZN39_INTERNAL_1fdd77a5_4_k_cu_2199c66b_90984cuda3std3__45__cpo4cendE,@object
	.size		_ZN39_INTERNAL_1fdd77a5_4_k_cu_2199c66b_90984cuda3std3__45__cpo4cendE,(_ZN39_INTERNAL_1fdd77a5_4_k_cu_2199c66b_90984cuda3std6ranges3__45__cpo4swapE - _ZN39_INTERNAL_1fdd77a5_4_k_cu_2199c66b_90984cuda3std3__45__cpo4cendE)
_ZN39_INTERNAL_1fdd77a5_4_k_cu_2199c66b_90984cuda3std3__45__cpo4cendE:
	.zero		1
	.type		_ZN39_INTERNAL_1fdd77a5_4_k_cu_2199c66b_90984cuda3std6ranges3__45__cpo4swapE,@object
	.size		_ZN39_INTERNAL_1fdd77a5_4_k_cu_2199c66b_90984cuda3std6ranges3__45__cpo4swapE,(.L_8 - _ZN39_INTERNAL_1fdd77a5_4_k_cu_2199c66b_90984cuda3std6ranges3__45__cpo4swapE)
_ZN39_INTERNAL_1fdd77a5_4_k_cu_2199c66b_90984cuda3std6ranges3__45__cpo4swapE:
	.zero		1
.L_8:


//--------------------- .nv.constant0._ZN7cutlass13device_kernelINS_4gemm6kernel13GemmUniversalIN4cute5tupleIJiiiiEEENS1_10collective13CollectiveMmaINS1_34MainloopSm90TmaGmmaWarpSpecializedILi14ENS5_IJNS4_1CILi1EEESB_SB_EEENS1_35KernelTmaWarpSpecializedCooperativeEEENS5_IJNSA_ILi384EEENSA_ILi128EEENSA_ILi16EEEEEENS_6half_tENS5_IJlSB_lEEESJ_SK_NS4_8TiledMMAINS4_8MMA_AtomIJNS4_4SM904GMMA26MMA_64x128x16_F32F16F16_SSILNSO_5MajorE0ELSQ_0ELNSO_7ScaleInE1ELSR_1EEEEEENS4_6LayoutINS5_IJNSA_ILi2EEESB_SB_EEENS5_IJSB_NSA_ILi0EEESX_EEEEENS5_IJNS4_10UnderscoreES10_S10_EEEEENS4_13SM90_TMA_LOADENS4_14ComposedLayoutINS4_7SwizzleILi1ELi4ELi3EEENS4_18smem_ptr_flag_bitsILi16EEENSU_INS5_IJNSA_ILi8EEESH_EEENS5_IJSH_SB_EEEEEEEvNS4_8identityES13_S1D_vS1E_EENS_8epilogue10collective6detail29Sm90TmaWarpSpecializedAdapterINS1H_15DefaultEpilogueISJ_SK_SK_NS1G_6thread17LinearCombinationISJ_Li1EffLNS1L_9ScaleType4KindE0ELNS_15FloatRoundStyleE2ESJ_EENS1_15EpilogueDefaultEEEEEvvEEEEvNT_6ParamsE --------------------------
	.section	.nv.constant0._ZN7cutlass13device_kernelINS_4gemm6kernel13GemmUniversalIN4cute5tupleIJiiiiEEENS1_10collective13CollectiveMmaINS1_34MainloopSm90TmaGmmaWarpSpecializedILi14ENS5_IJNS4_1CILi1EEESB_SB_EEENS1_35KernelTmaWarpSpecializedCooperativeEEENS5_IJNSA_ILi384EEENSA_ILi128EEENSA_ILi16EEEEEENS_6half_tENS5_IJlSB_lEEESJ_SK_NS4_8TiledMMAINS4_8MMA_AtomIJNS4_4SM904GMMA26MMA_64x128x16_F32F16F16_SSILNSO_5MajorE0ELSQ_0ELNSO_7ScaleInE1ELSR_1EEEEEENS4_6LayoutINS5_IJNSA_ILi2EEESB_SB_EEENS5_IJSB_NSA_ILi0EEESX_EEEEENS5_IJNS4_10UnderscoreES10_S10_EEEEENS4_13SM90_TMA_LOADENS4_14ComposedLayoutINS4_7SwizzleILi1ELi4ELi3EEENS4_18smem_ptr_flag_bitsILi16EEENSU_INS5_IJNSA_ILi8EEESH_EEENS5_IJSH_SB_EEEEEEEvNS4_8identityES13_S1D_vS1E_EENS_8epilogue10collective6detail29Sm90TmaWarpSpecializedAdapterINS1H_15DefaultEpilogueISJ_SK_SK_NS1G_6thread17LinearCombinationISJ_Li1EffLNS1L_9ScaleType4KindE0ELNS_15FloatRoundStyleE2ESJ_EENS1_15EpilogueDefaultEEEEEvvEEEEvNT_6ParamsE,"a",@progbits
	.sectionflags	@""
	.align	4
.nv.constant0._ZN7cutlass13device_kernelINS_4gemm6kernel13GemmUniversalIN4cute5tupleIJiiiiEEENS1_10collective13CollectiveMmaINS1_34MainloopSm90TmaGmmaWarpSpecializedILi14ENS5_IJNS4_1CILi1EEESB_SB_EEENS1_35KernelTmaWarpSpecializedCooperativeEEENS5_IJNSA_ILi384EEENSA_ILi128EEENSA_ILi16EEEEEENS_6half_tENS5_IJlSB_lEEESJ_SK_NS4_8TiledMMAINS4_8MMA_AtomIJNS4_4SM904GMMA26MMA_64x128x16_F32F16F16_SSILNSO_5MajorE0ELSQ_0ELNSO_7ScaleInE1ELSR_1EEEEEENS4_6LayoutINS5_IJNSA_ILi2EEESB_SB_EEENS5_IJSB_NSA_ILi0EEESX_EEEEENS5_IJNS4_10UnderscoreES10_S10_EEEEENS4_13SM90_TMA_LOADENS4_14ComposedLayoutINS4_7SwizzleILi1ELi4ELi3EEENS4_18smem_ptr_flag_bitsILi16EEENSU_INS5_IJNSA_ILi8EEESH_EEENS5_IJSH_SB_EEEEEEEvNS4_8identityES13_S1D_vS1E_EENS_8epilogue10collective6detail29Sm90TmaWarpSpecializedAdapterINS1H_15DefaultEpilogueISJ_SK_SK_NS1G_6thread17LinearCombinationISJ_Li1EffLNS1L_9ScaleType4KindE0ELNS_15FloatRoundStyleE2ESJ_EENS1_15EpilogueDefaultEEEEEvvEEEEvNT_6ParamsE:
	.zero		1664


//--------------------- SYMBOLS --------------------------

	.type		.nv.reservedSmem.offset0,@object
	.size		.nv.reservedSmem.offset0,0x4
	.type		__assertfail,@function
